//
// Generated by NVIDIA NVVM Compiler
//
// Compiler Build ID: CL-36424714
// Cuda compilation tools, release 13.0, V13.0.88
// Based on NVVM 20.0.0
//

.version 9.0
.target sm_100
.address_size 64

	// .globl	_Z20langevin_step_kernelPKdS0_S0_S0_PdS1_S1_iddddP17curandStateXORWOW
.func  (.param .align 16 .b8 func_retval0[16]) __internal_trig_reduction_slowpathd
(
	.param .b64 __internal_trig_reduction_slowpathd_param_0
)
;
.global .align 4 .b8 precalc_xorwow_matrix[102400];
.global .align 4 .b8 precalc_xorwow_offset_matrix[102400];
.global .align 4 .b8 mrg32k3aM1[2304];
.global .align 4 .b8 mrg32k3aM2[2304];
.global .align 4 .b8 mrg32k3aM1SubSeq[2016];
.global .align 4 .b8 mrg32k3aM2SubSeq[2016];
.global .align 4 .b8 mrg32k3aM1Seq[2304];
.global .align 4 .b8 mrg32k3aM2Seq[2304];
.const .align 8 .b8 __cr_lgamma_table[72];
.extern .shared .align 16 .b8 s_entropy[];
.extern .shared .align 16 .b8 s_energy[];
.extern .shared .align 16 .b8 s_data[];
.global .align 8 .b8 __cudart_i2opi_d[144] = {8, 93, 141, 31, 177, 95, 251, 107, 234, 146, 82, 138, 247, 57, 7, 61, 123, 241, 229, 235, 199, 186, 39, 117, 45, 234, 95, 158, 102, 63, 70, 79, 183, 9, 203, 39, 207, 126, 54, 109, 31, 109, 10, 90, 139, 17, 47, 239, 15, 152, 5, 222, 255, 151, 248, 31, 59, 40, 249, 189, 139, 95, 132, 156, 244, 57, 83, 131, 57, 214, 145, 57, 65, 126, 95, 180, 38, 112, 156, 233, 132, 68, 187, 46, 245, 53, 130, 232, 62, 167, 41, 177, 28, 235, 29, 254, 28, 146, 209, 9, 234, 46, 73, 6, 224, 210, 77, 66, 58, 110, 36, 183, 97, 197, 187, 222, 171, 99, 81, 254, 65, 144, 67, 60, 153, 149, 98, 219, 192, 221, 52, 245, 209, 87, 39, 252, 41, 21, 68, 78, 110, 131, 249, 162};
.global .align 16 .b8 __cudart_sin_cos_coeffs[128] = {70, 210, 176, 44, 241, 229, 90, 190, 146, 227, 172, 105, 227, 29, 199, 62, 161, 98, 219, 25, 160, 1, 42, 191, 24, 8, 17, 17, 17, 17, 129, 63, 84, 85, 85, 85, 85, 85, 197, 191, 0, 0, 0, 0, 0, 0, 0, 0, 0, 0, 0, 0, 0, 0, 0, 0, 100, 129, 253, 32, 131, 255, 168, 189, 40, 133, 239, 193, 167, 238, 33, 62, 217, 230, 6, 142, 79, 126, 146, 190, 233, 188, 221, 25, 160, 1, 250, 62, 71, 93, 193, 22, 108, 193, 86, 191, 81, 85, 85, 85, 85, 85, 165, 63, 0, 0, 0, 0, 0, 0, 224, 191, 0, 0, 0, 0, 0, 0, 240, 63};

.visible .entry _Z20langevin_step_kernelPKdS0_S0_S0_PdS1_S1_iddddP17curandStateXORWOW(
	.param .u64 .ptr .align 1 _Z20langevin_step_kernelPKdS0_S0_S0_PdS1_S1_iddddP17curandStateXORWOW_param_0,
	.param .u64 .ptr .align 1 _Z20langevin_step_kernelPKdS0_S0_S0_PdS1_S1_iddddP17curandStateXORWOW_param_1,
	.param .u64 .ptr .align 1 _Z20langevin_step_kernelPKdS0_S0_S0_PdS1_S1_iddddP17curandStateXORWOW_param_2,
	.param .u64 .ptr .align 1 _Z20langevin_step_kernelPKdS0_S0_S0_PdS1_S1_iddddP17curandStateXORWOW_param_3,
	.param .u64 .ptr .align 1 _Z20langevin_step_kernelPKdS0_S0_S0_PdS1_S1_iddddP17curandStateXORWOW_param_4,
	.param .u64 .ptr .align 1 _Z20langevin_step_kernelPKdS0_S0_S0_PdS1_S1_iddddP17curandStateXORWOW_param_5,
	.param .u64 .ptr .align 1 _Z20langevin_step_kernelPKdS0_S0_S0_PdS1_S1_iddddP17curandStateXORWOW_param_6,
	.param .u32 _Z20langevin_step_kernelPKdS0_S0_S0_PdS1_S1_iddddP17curandStateXORWOW_param_7,
	.param .f64 _Z20langevin_step_kernelPKdS0_S0_S0_PdS1_S1_iddddP17curandStateXORWOW_param_8,
	.param .f64 _Z20langevin_step_kernelPKdS0_S0_S0_PdS1_S1_iddddP17curandStateXORWOW_param_9,
	.param .f64 _Z20langevin_step_kernelPKdS0_S0_S0_PdS1_S1_iddddP17curandStateXORWOW_param_10,
	.param .f64 _Z20langevin_step_kernelPKdS0_S0_S0_PdS1_S1_iddddP17curandStateXORWOW_param_11,
	.param .u64 .ptr .align 1 _Z20langevin_step_kernelPKdS0_S0_S0_PdS1_S1_iddddP17curandStateXORWOW_param_12
)
{
	.reg .pred 	%p<32>;
	.reg .b32 	%r<136>;
	.reg .b32 	%f<2>;
	.reg .b64 	%rd<66>;
	.reg .b64 	%fd<240>;

	ld.param.u64 	%rd15, [_Z20langevin_step_kernelPKdS0_S0_S0_PdS1_S1_iddddP17curandStateXORWOW_param_0];
	ld.param.u64 	%rd9, [_Z20langevin_step_kernelPKdS0_S0_S0_PdS1_S1_iddddP17curandStateXORWOW_param_1];
	ld.param.u64 	%rd10, [_Z20langevin_step_kernelPKdS0_S0_S0_PdS1_S1_iddddP17curandStateXORWOW_param_2];
	ld.param.u64 	%rd16, [_Z20langevin_step_kernelPKdS0_S0_S0_PdS1_S1_iddddP17curandStateXORWOW_param_3];
	ld.param.u64 	%rd11, [_Z20langevin_step_kernelPKdS0_S0_S0_PdS1_S1_iddddP17curandStateXORWOW_param_4];
	ld.param.u64 	%rd13, [_Z20langevin_step_kernelPKdS0_S0_S0_PdS1_S1_iddddP17curandStateXORWOW_param_6];
	ld.param.u32 	%r49, [_Z20langevin_step_kernelPKdS0_S0_S0_PdS1_S1_iddddP17curandStateXORWOW_param_7];
	ld.param.f64 	%fd53, [_Z20langevin_step_kernelPKdS0_S0_S0_PdS1_S1_iddddP17curandStateXORWOW_param_8];
	ld.param.f64 	%fd54, [_Z20langevin_step_kernelPKdS0_S0_S0_PdS1_S1_iddddP17curandStateXORWOW_param_9];
	ld.param.f64 	%fd55, [_Z20langevin_step_kernelPKdS0_S0_S0_PdS1_S1_iddddP17curandStateXORWOW_param_10];
	ld.param.f64 	%fd56, [_Z20langevin_step_kernelPKdS0_S0_S0_PdS1_S1_iddddP17curandStateXORWOW_param_11];
	ld.param.u64 	%rd14, [_Z20langevin_step_kernelPKdS0_S0_S0_PdS1_S1_iddddP17curandStateXORWOW_param_12];
	cvta.to.global.u64 	%rd1, %rd16;
	cvta.to.global.u64 	%rd2, %rd15;
	mov.u32 	%r50, %ctaid.x;
	mov.u32 	%r51, %ntid.x;
	mov.u32 	%r52, %tid.x;
	mad.lo.s32 	%r1, %r50, %r51, %r52;
	setp.ge.s32 	%p1, %r1, %r49;
	@%p1 bra 	$L__BB0_41;
	cvta.to.global.u64 	%rd17, %rd14;
	cvta.to.global.u64 	%rd18, %rd10;
	mul.wide.s32 	%rd19, %r1, 48;
	add.s64 	%rd3, %rd17, %rd19;
	ld.global.v2.u32 	{%r3, %r2}, [%rd3];
	ld.global.v2.u32 	{%r5, %r4}, [%rd3+8];
	ld.global.v2.u32 	{%r6, %r7}, [%rd3+16];
	ld.global.v2.u32 	{%r8, %r9}, [%rd3+24];
	ld.global.f32 	%f1, [%rd3+32];
	ld.global.f64 	%fd1, [%rd3+40];
	mul.wide.s32 	%rd20, %r1, 8;
	add.s64 	%rd21, %rd18, %rd20;
	ld.global.nc.f64 	%fd2, [%rd21];
	setp.lt.s32 	%p2, %r49, 1;
	add.s64 	%rd4, %rd2, %rd20;
	mov.f64 	%fd228, 0d0000000000000000;
	@%p2 bra 	$L__BB0_24;
	mul.lo.s32 	%r10, %r49, %r1;
	setp.eq.s32 	%p3, %r49, 1;
	mov.f64 	%fd228, 0d0000000000000000;
	mov.b32 	%r128, 0;
	@%p3 bra 	$L__BB0_17;
	and.b32  	%r128, %r49, 2147483646;
	neg.s32 	%r124, %r1;
	add.s64 	%rd65, %rd2, 8;
	mov.f64 	%fd228, 0d0000000000000000;
	mov.b32 	%r125, 0;
	cvt.s64.s32 	%rd28, %r10;
	mov.u64 	%rd35, __cudart_sin_cos_coeffs;
	mov.u32 	%r123, %r10;
$L__BB0_4:
	setp.eq.s32 	%p4, %r124, 0;
	@%p4 bra 	$L__BB0_10;
	ld.global.nc.f64 	%fd61, [%rd65+-8];
	ld.global.nc.f64 	%fd62, [%rd4];
	sub.f64 	%fd4, %fd61, %fd62;
	mul.wide.s32 	%rd22, %r123, 8;
	add.s64 	%rd23, %rd1, %rd22;
	ld.global.nc.f64 	%fd5, [%rd23];
	abs.f64 	%fd6, %fd4;
	setp.neu.f64 	%p5, %fd6, 0d7FF0000000000000;
	@%p5 bra 	$L__BB0_7;
	mov.f64 	%fd68, 0d0000000000000000;
	mul.rn.f64 	%fd227, %fd4, %fd68;
	mov.b32 	%r126, 0;
	bra.uni 	$L__BB0_9;
$L__BB0_7:
	mul.f64 	%fd63, %fd4, 0d3FE45F306DC9C883;
	cvt.rni.s32.f64 	%r126, %fd63;
	cvt.rn.f64.s32 	%fd64, %r126;
	fma.rn.f64 	%fd65, %fd64, 0dBFF921FB54442D18, %fd4;
	fma.rn.f64 	%fd66, %fd64, 0dBC91A62633145C00, %fd65;
	fma.rn.f64 	%fd227, %fd64, 0dB97B839A252049C0, %fd66;
	setp.ltu.f64 	%p6, %fd6, 0d41E0000000000000;
	@%p6 bra 	$L__BB0_9;
	{ // callseq 0, 0
	.param .b64 param0;
	st.param.f64 	[param0], %fd4;
	.param .align 16 .b8 retval0[16];
	call.uni (retval0), 
	__internal_trig_reduction_slowpathd, 
	(
	param0
	);
	ld.param.f64 	%fd227, [retval0];
	ld.param.b32 	%r126, [retval0+8];
	} // callseq 0
$L__BB0_9:
	shl.b32 	%r57, %r126, 6;
	cvt.u64.u32 	%rd24, %r57;
	and.b64  	%rd25, %rd24, 64;
	add.s64 	%rd27, %rd35, %rd25;
	mul.rn.f64 	%fd69, %fd227, %fd227;
	and.b32  	%r58, %r126, 1;
	setp.eq.b32 	%p7, %r58, 1;
	selp.f64 	%fd70, 0dBDA8FF8320FD8164, 0d3DE5DB65F9785EBA, %p7;
	ld.global.nc.v2.f64 	{%fd71, %fd72}, [%rd27];
	fma.rn.f64 	%fd73, %fd70, %fd69, %fd71;
	fma.rn.f64 	%fd74, %fd73, %fd69, %fd72;
	ld.global.nc.v2.f64 	{%fd75, %fd76}, [%rd27+16];
	fma.rn.f64 	%fd77, %fd74, %fd69, %fd75;
	fma.rn.f64 	%fd78, %fd77, %fd69, %fd76;
	ld.global.nc.v2.f64 	{%fd79, %fd80}, [%rd27+32];
	fma.rn.f64 	%fd81, %fd78, %fd69, %fd79;
	fma.rn.f64 	%fd82, %fd81, %fd69, %fd80;
	fma.rn.f64 	%fd83, %fd82, %fd227, %fd227;
	fma.rn.f64 	%fd84, %fd82, %fd69, 0d3FF0000000000000;
	selp.f64 	%fd85, %fd84, %fd83, %p7;
	and.b32  	%r59, %r126, 2;
	setp.eq.s32 	%p8, %r59, 0;
	mov.f64 	%fd86, 0d0000000000000000;
	sub.f64 	%fd87, %fd86, %fd85;
	selp.f64 	%fd88, %fd85, %fd87, %p8;
	fma.rn.f64 	%fd228, %fd5, %fd88, %fd228;
$L__BB0_10:
	add.s32 	%r60, %r125, 1;
	setp.eq.s32 	%p9, %r1, %r60;
	@%p9 bra 	$L__BB0_16;
	ld.global.nc.f64 	%fd89, [%rd65];
	ld.global.nc.f64 	%fd90, [%rd4];
	sub.f64 	%fd13, %fd89, %fd90;
	cvt.s64.s32 	%rd29, %r125;
	add.s64 	%rd30, %rd29, %rd28;
	shl.b64 	%rd31, %rd30, 3;
	add.s64 	%rd32, %rd1, %rd31;
	ld.global.nc.f64 	%fd14, [%rd32+8];
	abs.f64 	%fd15, %fd13;
	setp.eq.f64 	%p10, %fd15, 0d7FF0000000000000;
	@%p10 bra 	$L__BB0_14;
	mul.f64 	%fd91, %fd13, 0d3FE45F306DC9C883;
	cvt.rni.s32.f64 	%r127, %fd91;
	cvt.rn.f64.s32 	%fd92, %r127;
	fma.rn.f64 	%fd93, %fd92, 0dBFF921FB54442D18, %fd13;
	fma.rn.f64 	%fd94, %fd92, 0dBC91A62633145C00, %fd93;
	fma.rn.f64 	%fd229, %fd92, 0dB97B839A252049C0, %fd94;
	setp.ltu.f64 	%p11, %fd15, 0d41E0000000000000;
	@%p11 bra 	$L__BB0_15;
	{ // callseq 1, 0
	.param .b64 param0;
	st.param.f64 	[param0], %fd13;
	.param .align 16 .b8 retval0[16];
	call.uni (retval0), 
	__internal_trig_reduction_slowpathd, 
	(
	param0
	);
	ld.param.f64 	%fd229, [retval0];
	ld.param.b32 	%r127, [retval0+8];
	} // callseq 1
	bra.uni 	$L__BB0_15;
$L__BB0_14:
	mov.f64 	%fd96, 0d0000000000000000;
	mul.rn.f64 	%fd229, %fd13, %fd96;
	mov.b32 	%r127, 0;
$L__BB0_15:
	shl.b32 	%r63, %r127, 6;
	cvt.u64.u32 	%rd33, %r63;
	and.b64  	%rd34, %rd33, 64;
	add.s64 	%rd36, %rd35, %rd34;
	mul.rn.f64 	%fd97, %fd229, %fd229;
	and.b32  	%r64, %r127, 1;
	setp.eq.b32 	%p12, %r64, 1;
	selp.f64 	%fd98, 0dBDA8FF8320FD8164, 0d3DE5DB65F9785EBA, %p12;
	ld.global.nc.v2.f64 	{%fd99, %fd100}, [%rd36];
	fma.rn.f64 	%fd101, %fd98, %fd97, %fd99;
	fma.rn.f64 	%fd102, %fd101, %fd97, %fd100;
	ld.global.nc.v2.f64 	{%fd103, %fd104}, [%rd36+16];
	fma.rn.f64 	%fd105, %fd102, %fd97, %fd103;
	fma.rn.f64 	%fd106, %fd105, %fd97, %fd104;
	ld.global.nc.v2.f64 	{%fd107, %fd108}, [%rd36+32];
	fma.rn.f64 	%fd109, %fd106, %fd97, %fd107;
	fma.rn.f64 	%fd110, %fd109, %fd97, %fd108;
	fma.rn.f64 	%fd111, %fd110, %fd229, %fd229;
	fma.rn.f64 	%fd112, %fd110, %fd97, 0d3FF0000000000000;
	selp.f64 	%fd113, %fd112, %fd111, %p12;
	and.b32  	%r65, %r127, 2;
	setp.eq.s32 	%p13, %r65, 0;
	mov.f64 	%fd114, 0d0000000000000000;
	sub.f64 	%fd115, %fd114, %fd113;
	selp.f64 	%fd116, %fd113, %fd115, %p13;
	fma.rn.f64 	%fd228, %fd14, %fd116, %fd228;
$L__BB0_16:
	add.s32 	%r125, %r125, 2;
	add.s32 	%r124, %r124, 2;
	add.s32 	%r123, %r123, 2;
	add.s64 	%rd65, %rd65, 16;
	setp.ne.s32 	%p14, %r125, %r128;
	@%p14 bra 	$L__BB0_4;
$L__BB0_17:
	and.b32  	%r66, %r49, 1;
	setp.eq.b32 	%p15, %r66, 1;
	not.pred 	%p16, %p15;
	@%p16 bra 	$L__BB0_24;
	setp.eq.s32 	%p17, %r1, %r128;
	@%p17 bra 	$L__BB0_24;
	mul.wide.u32 	%rd37, %r128, 8;
	add.s64 	%rd38, %rd2, %rd37;
	ld.global.nc.f64 	%fd117, [%rd38];
	ld.global.nc.f64 	%fd118, [%rd4];
	sub.f64 	%fd24, %fd117, %fd118;
	add.s32 	%r67, %r128, %r10;
	mul.wide.s32 	%rd39, %r67, 8;
	add.s64 	%rd40, %rd1, %rd39;
	ld.global.nc.f64 	%fd25, [%rd40];
	abs.f64 	%fd26, %fd24;
	setp.eq.f64 	%p18, %fd26, 0d7FF0000000000000;
	@%p18 bra 	$L__BB0_22;
	mul.f64 	%fd119, %fd24, 0d3FE45F306DC9C883;
	cvt.rni.s32.f64 	%r129, %fd119;
	cvt.rn.f64.s32 	%fd120, %r129;
	fma.rn.f64 	%fd121, %fd120, 0dBFF921FB54442D18, %fd24;
	fma.rn.f64 	%fd122, %fd120, 0dBC91A62633145C00, %fd121;
	fma.rn.f64 	%fd233, %fd120, 0dB97B839A252049C0, %fd122;
	setp.ltu.f64 	%p19, %fd26, 0d41E0000000000000;
	@%p19 bra 	$L__BB0_23;
	{ // callseq 2, 0
	.param .b64 param0;
	st.param.f64 	[param0], %fd24;
	.param .align 16 .b8 retval0[16];
	call.uni (retval0), 
	__internal_trig_reduction_slowpathd, 
	(
	param0
	);
	ld.param.f64 	%fd233, [retval0];
	ld.param.b32 	%r129, [retval0+8];
	} // callseq 2
	bra.uni 	$L__BB0_23;
$L__BB0_22:
	mov.f64 	%fd124, 0d0000000000000000;
	mul.rn.f64 	%fd233, %fd24, %fd124;
	mov.b32 	%r129, 0;
$L__BB0_23:
	shl.b32 	%r70, %r129, 6;
	cvt.u64.u32 	%rd41, %r70;
	and.b64  	%rd42, %rd41, 64;
	mov.u64 	%rd43, __cudart_sin_cos_coeffs;
	add.s64 	%rd44, %rd43, %rd42;
	mul.rn.f64 	%fd125, %fd233, %fd233;
	and.b32  	%r71, %r129, 1;
	setp.eq.b32 	%p20, %r71, 1;
	selp.f64 	%fd126, 0dBDA8FF8320FD8164, 0d3DE5DB65F9785EBA, %p20;
	ld.global.nc.v2.f64 	{%fd127, %fd128}, [%rd44];
	fma.rn.f64 	%fd129, %fd126, %fd125, %fd127;
	fma.rn.f64 	%fd130, %fd129, %fd125, %fd128;
	ld.global.nc.v2.f64 	{%fd131, %fd132}, [%rd44+16];
	fma.rn.f64 	%fd133, %fd130, %fd125, %fd131;
	fma.rn.f64 	%fd134, %fd133, %fd125, %fd132;
	ld.global.nc.v2.f64 	{%fd135, %fd136}, [%rd44+32];
	fma.rn.f64 	%fd137, %fd134, %fd125, %fd135;
	fma.rn.f64 	%fd138, %fd137, %fd125, %fd136;
	fma.rn.f64 	%fd139, %fd138, %fd233, %fd233;
	fma.rn.f64 	%fd140, %fd138, %fd125, 0d3FF0000000000000;
	selp.f64 	%fd141, %fd140, %fd139, %p20;
	and.b32  	%r72, %r129, 2;
	setp.eq.s32 	%p21, %r72, 0;
	mov.f64 	%fd142, 0d0000000000000000;
	sub.f64 	%fd143, %fd142, %fd141;
	selp.f64 	%fd144, %fd141, %fd143, %p21;
	fma.rn.f64 	%fd228, %fd25, %fd144, %fd228;
$L__BB0_24:
	fma.rn.f64 	%fd33, %fd56, %fd228, %fd2;
	cvta.to.global.u64 	%rd45, %rd9;
	mul.wide.s32 	%rd46, %r1, 8;
	add.s64 	%rd47, %rd45, %rd46;
	ld.global.nc.f64 	%fd34, [%rd47];
	shr.u32 	%r74, %r2, 2;
	xor.b32  	%r75, %r74, %r2;
	shl.b32 	%r76, %r7, 4;
	shl.b32 	%r77, %r75, 1;
	xor.b32  	%r78, %r76, %r77;
	xor.b32  	%r79, %r78, %r7;
	xor.b32  	%r29, %r79, %r75;
	add.s32 	%r80, %r3, %r29;
	add.s32 	%r81, %r80, 362437;
	shr.u32 	%r82, %r5, 2;
	xor.b32  	%r83, %r82, %r5;
	shl.b32 	%r84, %r29, 4;
	shl.b32 	%r85, %r83, 1;
	xor.b32  	%r86, %r85, %r84;
	xor.b32  	%r87, %r86, %r83;
	xor.b32  	%r30, %r87, %r29;
	add.s32 	%r88, %r3, %r30;
	add.s32 	%r89, %r88, 724874;
	cvt.u64.u32 	%rd48, %r81;
	mul.wide.u32 	%rd49, %r89, 2097152;
	xor.b64  	%rd50, %rd49, %rd48;
	cvt.rn.f64.u64 	%fd145, %rd50;
	fma.rn.f64 	%fd235, %fd145, 0d3CA0000000000000, 0d3C90000000000000;
	shr.u32 	%r90, %r4, 2;
	xor.b32  	%r91, %r90, %r4;
	shl.b32 	%r92, %r30, 4;
	shl.b32 	%r93, %r91, 1;
	xor.b32  	%r94, %r93, %r92;
	xor.b32  	%r95, %r94, %r91;
	xor.b32  	%r31, %r95, %r30;
	add.s32 	%r96, %r3, %r31;
	add.s32 	%r97, %r96, 1087311;
	shr.u32 	%r98, %r6, 2;
	xor.b32  	%r99, %r98, %r6;
	shl.b32 	%r100, %r31, 4;
	shl.b32 	%r101, %r99, 1;
	xor.b32  	%r102, %r101, %r100;
	xor.b32  	%r103, %r102, %r99;
	xor.b32  	%r32, %r103, %r31;
	add.s32 	%r33, %r3, 1449748;
	add.s32 	%r104, %r32, %r33;
	cvt.u64.u32 	%rd51, %r97;
	mul.wide.u32 	%rd52, %r104, 2097152;
	xor.b64  	%rd53, %rd52, %rd51;
	cvt.rn.f64.u64 	%fd146, %rd53;
	fma.rn.f64 	%fd36, %fd146, 0d3CA0000000000000, 0d3C90000000000000;
	{
	.reg .b32 %temp; 
	mov.b64 	{%temp, %r130}, %fd235;
	}
	{
	.reg .b32 %temp; 
	mov.b64 	{%r131, %temp}, %fd235;
	}
	setp.gt.s32 	%p22, %r130, 1048575;
	mov.b32 	%r132, -1023;
	@%p22 bra 	$L__BB0_26;
	mul.f64 	%fd235, %fd235, 0d4350000000000000;
	{
	.reg .b32 %temp; 
	mov.b64 	{%temp, %r130}, %fd235;
	}
	{
	.reg .b32 %temp; 
	mov.b64 	{%r131, %temp}, %fd235;
	}
	mov.b32 	%r132, -1077;
$L__BB0_26:
	add.s32 	%r106, %r130, -1;
	setp.gt.u32 	%p23, %r106, 2146435070;
	@%p23 bra 	$L__BB0_30;
	shr.u32 	%r109, %r130, 20;
	add.s32 	%r133, %r132, %r109;
	and.b32  	%r110, %r130, 1048575;
	or.b32  	%r111, %r110, 1072693248;
	mov.b64 	%fd236, {%r131, %r111};
	setp.lt.u32 	%p25, %r111, 1073127583;
	@%p25 bra 	$L__BB0_29;
	{
	.reg .b32 %temp; 
	mov.b64 	{%r112, %temp}, %fd236;
	}
	{
	.reg .b32 %temp; 
	mov.b64 	{%temp, %r113}, %fd236;
	}
	add.s32 	%r114, %r113, -1048576;
	mov.b64 	%fd236, {%r112, %r114};
	add.s32 	%r133, %r133, 1;
$L__BB0_29:
	add.f64 	%fd148, %fd236, 0dBFF0000000000000;
	add.f64 	%fd149, %fd236, 0d3FF0000000000000;
	rcp.approx.ftz.f64 	%fd150, %fd149;
	neg.f64 	%fd151, %fd149;
	fma.rn.f64 	%fd152, %fd151, %fd150, 0d3FF0000000000000;
	fma.rn.f64 	%fd153, %fd152, %fd152, %fd152;
	fma.rn.f64 	%fd154, %fd153, %fd150, %fd150;
	mul.f64 	%fd155, %fd148, %fd154;
	fma.rn.f64 	%fd156, %fd148, %fd154, %fd155;
	mul.f64 	%fd157, %fd156, %fd156;
	fma.rn.f64 	%fd158, %fd157, 0d3EB1380B3AE80F1E, 0d3ED0EE258B7A8B04;
	fma.rn.f64 	%fd159, %fd158, %fd157, 0d3EF3B2669F02676F;
	fma.rn.f64 	%fd160, %fd159, %fd157, 0d3F1745CBA9AB0956;
	fma.rn.f64 	%fd161, %fd160, %fd157, 0d3F3C71C72D1B5154;
	fma.rn.f64 	%fd162, %fd161, %fd157, 0d3F624924923BE72D;
	fma.rn.f64 	%fd163, %fd162, %fd157, 0d3F8999999999A3C4;
	fma.rn.f64 	%fd164, %fd163, %fd157, 0d3FB5555555555554;
	sub.f64 	%fd165, %fd148, %fd156;
	add.f64 	%fd166, %fd165, %fd165;
	neg.f64 	%fd167, %fd156;
	fma.rn.f64 	%fd168, %fd167, %fd148, %fd166;
	mul.f64 	%fd169, %fd154, %fd168;
	mul.f64 	%fd170, %fd157, %fd164;
	fma.rn.f64 	%fd171, %fd170, %fd156, %fd169;
	xor.b32  	%r115, %r133, -2147483648;
	mov.b32 	%r116, 1127219200;
	mov.b64 	%fd172, {%r115, %r116};
	mov.b32 	%r117, -2147483648;
	mov.b64 	%fd173, {%r117, %r116};
	sub.f64 	%fd174, %fd172, %fd173;
	fma.rn.f64 	%fd175, %fd174, 0d3FE62E42FEFA39EF, %fd156;
	fma.rn.f64 	%fd176, %fd174, 0dBFE62E42FEFA39EF, %fd175;
	sub.f64 	%fd177, %fd176, %fd156;
	sub.f64 	%fd178, %fd171, %fd177;
	fma.rn.f64 	%fd179, %fd174, 0d3C7ABC9E3B39803F, %fd178;
	add.f64 	%fd237, %fd175, %fd179;
	bra.uni 	$L__BB0_31;
$L__BB0_30:
	fma.rn.f64 	%fd147, %fd235, 0d7FF0000000000000, 0d7FF0000000000000;
	{
	.reg .b32 %temp; 
	mov.b64 	{%temp, %r107}, %fd235;
	}
	and.b32  	%r108, %r107, 2147483647;
	setp.eq.s32 	%p24, %r108, 0;
	selp.f64 	%fd237, 0dFFF0000000000000, %fd147, %p24;
$L__BB0_31:
	mul.f64 	%fd45, %fd237, 0dC000000000000000;
	mul.f64 	%fd46, %fd36, 0d401921FB54442EEA;
	setp.neu.f64 	%p26, %fd46, 0d7FF0000000000000;
	@%p26 bra 	$L__BB0_33;
	mov.f64 	%fd185, 0d0000000000000000;
	mov.f64 	%fd186, 0d7FF0000000000000;
	mul.rn.f64 	%fd239, %fd186, %fd185;
	mov.b32 	%r135, 1;
	bra.uni 	$L__BB0_36;
$L__BB0_33:
	mul.f64 	%fd180, %fd46, 0d3FE45F306DC9C883;
	cvt.rni.s32.f64 	%r134, %fd180;
	cvt.rn.f64.s32 	%fd181, %r134;
	fma.rn.f64 	%fd182, %fd181, 0dBFF921FB54442D18, %fd46;
	fma.rn.f64 	%fd183, %fd181, 0dBC91A62633145C00, %fd182;
	fma.rn.f64 	%fd239, %fd181, 0dB97B839A252049C0, %fd183;
	setp.ltu.f64 	%p27, %fd46, 0d41E0000000000000;
	@%p27 bra 	$L__BB0_35;
	{ // callseq 3, 0
	.param .b64 param0;
	st.param.f64 	[param0], %fd46;
	.param .align 16 .b8 retval0[16];
	call.uni (retval0), 
	__internal_trig_reduction_slowpathd, 
	(
	param0
	);
	ld.param.f64 	%fd239, [retval0];
	ld.param.b32 	%r134, [retval0+8];
	} // callseq 3
$L__BB0_35:
	add.s32 	%r135, %r134, 1;
$L__BB0_36:
	ld.param.u64 	%rd64, [_Z20langevin_step_kernelPKdS0_S0_S0_PdS1_S1_iddddP17curandStateXORWOW_param_5];
	shl.b32 	%r120, %r135, 6;
	cvt.u64.u32 	%rd54, %r120;
	and.b64  	%rd55, %rd54, 64;
	mov.u64 	%rd56, __cudart_sin_cos_coeffs;
	add.s64 	%rd57, %rd56, %rd55;
	mul.rn.f64 	%fd187, %fd239, %fd239;
	and.b32  	%r121, %r135, 1;
	setp.eq.b32 	%p28, %r121, 1;
	selp.f64 	%fd188, 0dBDA8FF8320FD8164, 0d3DE5DB65F9785EBA, %p28;
	ld.global.nc.v2.f64 	{%fd189, %fd190}, [%rd57];
	fma.rn.f64 	%fd191, %fd188, %fd187, %fd189;
	fma.rn.f64 	%fd192, %fd191, %fd187, %fd190;
	ld.global.nc.v2.f64 	{%fd193, %fd194}, [%rd57+16];
	fma.rn.f64 	%fd195, %fd192, %fd187, %fd193;
	fma.rn.f64 	%fd196, %fd195, %fd187, %fd194;
	ld.global.nc.v2.f64 	{%fd197, %fd198}, [%rd57+32];
	fma.rn.f64 	%fd199, %fd196, %fd187, %fd197;
	fma.rn.f64 	%fd200, %fd199, %fd187, %fd198;
	fma.rn.f64 	%fd201, %fd200, %fd239, %fd239;
	fma.rn.f64 	%fd202, %fd200, %fd187, 0d3FF0000000000000;
	selp.f64 	%fd203, %fd202, %fd201, %p28;
	and.b32  	%r122, %r135, 2;
	setp.eq.s32 	%p29, %r122, 0;
	mov.f64 	%fd204, 0d0000000000000000;
	sub.f64 	%fd205, %fd204, %fd203;
	selp.f64 	%fd206, %fd203, %fd205, %p29;
	sqrt.rn.f64 	%fd207, %fd45;
	mul.f64 	%fd208, %fd207, %fd206;
	add.f64 	%fd209, %fd54, %fd54;
	mul.f64 	%fd210, %fd209, 0d3B30B0E6D55E647C;
	mul.f64 	%fd211, %fd55, %fd210;
	div.rn.f64 	%fd212, %fd211, %fd53;
	sqrt.rn.f64 	%fd213, %fd212;
	mul.f64 	%fd214, %fd54, %fd34;
	sub.f64 	%fd215, %fd33, %fd214;
	fma.rn.f64 	%fd216, %fd213, %fd208, %fd215;
	cvta.to.global.u64 	%rd58, %rd13;
	add.s64 	%rd60, %rd58, %rd46;
	st.global.f64 	[%rd60], %fd216;
	fma.rn.f64 	%fd217, %fd53, %fd216, %fd34;
	cvta.to.global.u64 	%rd61, %rd64;
	add.s64 	%rd62, %rd61, %rd46;
	st.global.f64 	[%rd62], %fd217;
	ld.global.nc.f64 	%fd218, [%rd4];
	fma.rn.f64 	%fd52, %fd53, %fd217, %fd218;
	cvta.to.global.u64 	%rd63, %rd11;
	add.s64 	%rd8, %rd63, %rd46;
	st.global.f64 	[%rd8], %fd52;
	setp.geu.f64 	%p30, %fd52, 0d0000000000000000;
	@%p30 bra 	$L__BB0_38;
	div.rn.f64 	%fd223, %fd52, 0dC01921FB54442EEA;
	cvt.rpi.f64.f64 	%fd224, %fd223;
	fma.rn.f64 	%fd225, %fd224, 0d401921FB54442EEA, %fd52;
	st.global.f64 	[%rd8], %fd225;
	bra.uni 	$L__BB0_40;
$L__BB0_38:
	setp.ltu.f64 	%p31, %fd52, 0d401921FB54442EEA;
	@%p31 bra 	$L__BB0_40;
	div.rn.f64 	%fd219, %fd52, 0d401921FB54442EEA;
	cvt.rmi.f64.f64 	%fd220, %fd219;
	mul.f64 	%fd221, %fd220, 0d401921FB54442EEA;
	sub.f64 	%fd222, %fd52, %fd221;
	st.global.f64 	[%rd8], %fd222;
$L__BB0_40:
	st.global.v2.u32 	[%rd3], {%r33, %r7};
	st.global.v2.u32 	[%rd3+8], {%r29, %r30};
	st.global.v2.u32 	[%rd3+16], {%r31, %r32};
	st.global.v2.u32 	[%rd3+24], {%r8, %r9};
	st.global.f32 	[%rd3+32], %f1;
	st.global.f64 	[%rd3+40], %fd1;
$L__BB0_41:
	ret;

}
	// .globl	_Z15init_rng_kernelP17curandStateXORWOWyi
.visible .entry _Z15init_rng_kernelP17curandStateXORWOWyi(
	.param .u64 .ptr .align 1 _Z15init_rng_kernelP17curandStateXORWOWyi_param_0,
	.param .u64 _Z15init_rng_kernelP17curandStateXORWOWyi_param_1,
	.param .u32 _Z15init_rng_kernelP17curandStateXORWOWyi_param_2
)
{
	.reg .pred 	%p<25>;
	.reg .b32 	%r<414>;
	.reg .b64 	%rd<19>;

	ld.param.u64 	%rd8, [_Z15init_rng_kernelP17curandStateXORWOWyi_param_0];
	ld.param.u64 	%rd9, [_Z15init_rng_kernelP17curandStateXORWOWyi_param_1];
	ld.param.u32 	%r183, [_Z15init_rng_kernelP17curandStateXORWOWyi_param_2];
	mov.u32 	%r184, %ctaid.x;
	mov.u32 	%r185, %ntid.x;
	mov.u32 	%r186, %tid.x;
	mad.lo.s32 	%r1, %r184, %r185, %r186;
	setp.ge.s32 	%p1, %r1, %r183;
	@%p1 bra 	$L__BB1_44;
	cvta.to.global.u64 	%rd10, %rd8;
	cvt.s64.s32 	%rd18, %r1;
	mul.wide.s32 	%rd11, %r1, 48;
	add.s64 	%rd2, %rd10, %rd11;
	cvt.u32.u64 	%r187, %rd9;
	xor.b32  	%r188, %r187, -1429050551;
	mul.lo.s32 	%r189, %r188, 1099087573;
	{ .reg .b32 tmp; mov.b64 {tmp, %r190}, %rd9; }
	xor.b32  	%r191, %r190, -136515619;
	mul.lo.s32 	%r192, %r191, -1703105765;
	add.s32 	%r193, %r189, %r192;
	add.s32 	%r194, %r193, 6615241;
	add.s32 	%r195, %r189, 123456789;
	st.global.v2.u32 	[%rd2], {%r194, %r195};
	xor.b32  	%r196, %r189, 362436069;
	add.s32 	%r197, %r192, 521288629;
	st.global.v2.u32 	[%rd2+8], {%r196, %r197};
	xor.b32  	%r198, %r192, 88675123;
	add.s32 	%r199, %r189, 5783321;
	st.global.v2.u32 	[%rd2+16], {%r198, %r199};
	setp.eq.s32 	%p2, %r1, 0;
	@%p2 bra 	$L__BB1_43;
	mov.b32 	%r320, 0;
$L__BB1_3:
	and.b64  	%rd4, %rd18, 3;
	setp.eq.s64 	%p3, %rd4, 0;
	@%p3 bra 	$L__BB1_42;
	mul.wide.u32 	%rd12, %r320, 3200;
	mov.u64 	%rd13, precalc_xorwow_matrix;
	add.s64 	%rd5, %rd13, %rd12;
	cvt.u32.u64 	%r3, %rd4;
	mov.b32 	%r321, 0;
$L__BB1_5:
	mov.b32 	%r334, 0;
	mov.u32 	%r335, %r334;
	mov.u32 	%r336, %r334;
	mov.u32 	%r337, %r334;
	mov.u32 	%r338, %r334;
	mov.u32 	%r327, %r334;
$L__BB1_6:
	mul.wide.u32 	%rd14, %r327, 4;
	add.s64 	%rd15, %rd2, %rd14;
	ld.global.u32 	%r11, [%rd15+4];
	shl.b32 	%r12, %r327, 5;
	mov.b32 	%r333, 0;
$L__BB1_7:
	.pragma "nounroll";
	shr.u32 	%r204, %r11, %r333;
	and.b32  	%r205, %r204, 1;
	setp.eq.b32 	%p4, %r205, 1;
	not.pred 	%p5, %p4;
	add.s32 	%r206, %r12, %r333;
	mul.lo.s32 	%r207, %r206, 5;
	mul.wide.u32 	%rd16, %r207, 4;
	add.s64 	%rd6, %rd5, %rd16;
	@%p5 bra 	$L__BB1_9;
	ld.global.u32 	%r208, [%rd6];
	xor.b32  	%r338, %r338, %r208;
	ld.global.u32 	%r209, [%rd6+4];
	xor.b32  	%r337, %r337, %r209;
	ld.global.u32 	%r210, [%rd6+8];
	xor.b32  	%r336, %r336, %r210;
	ld.global.u32 	%r211, [%rd6+12];
	xor.b32  	%r335, %r335, %r211;
	ld.global.u32 	%r212, [%rd6+16];
	xor.b32  	%r334, %r334, %r212;
$L__BB1_9:
	and.b32  	%r214, %r204, 2;
	setp.eq.s32 	%p6, %r214, 0;
	@%p6 bra 	$L__BB1_11;
	ld.global.u32 	%r215, [%rd6+20];
	xor.b32  	%r338, %r338, %r215;
	ld.global.u32 	%r216, [%rd6+24];
	xor.b32  	%r337, %r337, %r216;
	ld.global.u32 	%r217, [%rd6+28];
	xor.b32  	%r336, %r336, %r217;
	ld.global.u32 	%r218, [%rd6+32];
	xor.b32  	%r335, %r335, %r218;
	ld.global.u32 	%r219, [%rd6+36];
	xor.b32  	%r334, %r334, %r219;
$L__BB1_11:
	and.b32  	%r221, %r204, 4;
	setp.eq.s32 	%p7, %r221, 0;
	@%p7 bra 	$L__BB1_13;
	ld.global.u32 	%r222, [%rd6+40];
	xor.b32  	%r338, %r338, %r222;
	ld.global.u32 	%r223, [%rd6+44];
	xor.b32  	%r337, %r337, %r223;
	ld.global.u32 	%r224, [%rd6+48];
	xor.b32  	%r336, %r336, %r224;
	ld.global.u32 	%r225, [%rd6+52];
	xor.b32  	%r335, %r335, %r225;
	ld.global.u32 	%r226, [%rd6+56];
	xor.b32  	%r334, %r334, %r226;
$L__BB1_13:
	and.b32  	%r228, %r204, 8;
	setp.eq.s32 	%p8, %r228, 0;
	@%p8 bra 	$L__BB1_15;
	ld.global.u32 	%r229, [%rd6+60];
	xor.b32  	%r338, %r338, %r229;
	ld.global.u32 	%r230, [%rd6+64];
	xor.b32  	%r337, %r337, %r230;
	ld.global.u32 	%r231, [%rd6+68];
	xor.b32  	%r336, %r336, %r231;
	ld.global.u32 	%r232, [%rd6+72];
	xor.b32  	%r335, %r335, %r232;
	ld.global.u32 	%r233, [%rd6+76];
	xor.b32  	%r334, %r334, %r233;
$L__BB1_15:
	and.b32  	%r235, %r204, 16;
	setp.eq.s32 	%p9, %r235, 0;
	@%p9 bra 	$L__BB1_17;
	ld.global.u32 	%r236, [%rd6+80];
	xor.b32  	%r338, %r338, %r236;
	ld.global.u32 	%r237, [%rd6+84];
	xor.b32  	%r337, %r337, %r237;
	ld.global.u32 	%r238, [%rd6+88];
	xor.b32  	%r336, %r336, %r238;
	ld.global.u32 	%r239, [%rd6+92];
	xor.b32  	%r335, %r335, %r239;
	ld.global.u32 	%r240, [%rd6+96];
	xor.b32  	%r334, %r334, %r240;
$L__BB1_17:
	and.b32  	%r242, %r204, 32;
	setp.eq.s32 	%p10, %r242, 0;
	@%p10 bra 	$L__BB1_19;
	ld.global.u32 	%r243, [%rd6+100];
	xor.b32  	%r338, %r338, %r243;
	ld.global.u32 	%r244, [%rd6+104];
	xor.b32  	%r337, %r337, %r244;
	ld.global.u32 	%r245, [%rd6+108];
	xor.b32  	%r336, %r336, %r245;
	ld.global.u32 	%r246, [%rd6+112];
	xor.b32  	%r335, %r335, %r246;
	ld.global.u32 	%r247, [%rd6+116];
	xor.b32  	%r334, %r334, %r247;
$L__BB1_19:
	and.b32  	%r249, %r204, 64;
	setp.eq.s32 	%p11, %r249, 0;
	@%p11 bra 	$L__BB1_21;
	ld.global.u32 	%r250, [%rd6+120];
	xor.b32  	%r338, %r338, %r250;
	ld.global.u32 	%r251, [%rd6+124];
	xor.b32  	%r337, %r337, %r251;
	ld.global.u32 	%r252, [%rd6+128];
	xor.b32  	%r336, %r336, %r252;
	ld.global.u32 	%r253, [%rd6+132];
	xor.b32  	%r335, %r335, %r253;
	ld.global.u32 	%r254, [%rd6+136];
	xor.b32  	%r334, %r334, %r254;
$L__BB1_21:
	and.b32  	%r256, %r204, 128;
	setp.eq.s32 	%p12, %r256, 0;
	@%p12 bra 	$L__BB1_23;
	ld.global.u32 	%r257, [%rd6+140];
	xor.b32  	%r338, %r338, %r257;
	ld.global.u32 	%r258, [%rd6+144];
	xor.b32  	%r337, %r337, %r258;
	ld.global.u32 	%r259, [%rd6+148];
	xor.b32  	%r336, %r336, %r259;
	ld.global.u32 	%r260, [%rd6+152];
	xor.b32  	%r335, %r335, %r260;
	ld.global.u32 	%r261, [%rd6+156];
	xor.b32  	%r334, %r334, %r261;
$L__BB1_23:
	and.b32  	%r263, %r204, 256;
	setp.eq.s32 	%p13, %r263, 0;
	@%p13 bra 	$L__BB1_25;
	ld.global.u32 	%r264, [%rd6+160];
	xor.b32  	%r338, %r338, %r264;
	ld.global.u32 	%r265, [%rd6+164];
	xor.b32  	%r337, %r337, %r265;
	ld.global.u32 	%r266, [%rd6+168];
	xor.b32  	%r336, %r336, %r266;
	ld.global.u32 	%r267, [%rd6+172];
	xor.b32  	%r335, %r335, %r267;
	ld.global.u32 	%r268, [%rd6+176];
	xor.b32  	%r334, %r334, %r268;
$L__BB1_25:
	and.b32  	%r270, %r204, 512;
	setp.eq.s32 	%p14, %r270, 0;
	@%p14 bra 	$L__BB1_27;
	ld.global.u32 	%r271, [%rd6+180];
	xor.b32  	%r338, %r338, %r271;
	ld.global.u32 	%r272, [%rd6+184];
	xor.b32  	%r337, %r337, %r272;
	ld.global.u32 	%r273, [%rd6+188];
	xor.b32  	%r336, %r336, %r273;
	ld.global.u32 	%r274, [%rd6+192];
	xor.b32  	%r335, %r335, %r274;
	ld.global.u32 	%r275, [%rd6+196];
	xor.b32  	%r334, %r334, %r275;
$L__BB1_27:
	and.b32  	%r277, %r204, 1024;
	setp.eq.s32 	%p15, %r277, 0;
	@%p15 bra 	$L__BB1_29;
	ld.global.u32 	%r278, [%rd6+200];
	xor.b32  	%r338, %r338, %r278;
	ld.global.u32 	%r279, [%rd6+204];
	xor.b32  	%r337, %r337, %r279;
	ld.global.u32 	%r280, [%rd6+208];
	xor.b32  	%r336, %r336, %r280;
	ld.global.u32 	%r281, [%rd6+212];
	xor.b32  	%r335, %r335, %r281;
	ld.global.u32 	%r282, [%rd6+216];
	xor.b32  	%r334, %r334, %r282;
$L__BB1_29:
	and.b32  	%r284, %r204, 2048;
	setp.eq.s32 	%p16, %r284, 0;
	@%p16 bra 	$L__BB1_31;
	ld.global.u32 	%r285, [%rd6+220];
	xor.b32  	%r338, %r338, %r285;
	ld.global.u32 	%r286, [%rd6+224];
	xor.b32  	%r337, %r337, %r286;
	ld.global.u32 	%r287, [%rd6+228];
	xor.b32  	%r336, %r336, %r287;
	ld.global.u32 	%r288, [%rd6+232];
	xor.b32  	%r335, %r335, %r288;
	ld.global.u32 	%r289, [%rd6+236];
	xor.b32  	%r334, %r334, %r289;
$L__BB1_31:
	and.b32  	%r291, %r204, 4096;
	setp.eq.s32 	%p17, %r291, 0;
	@%p17 bra 	$L__BB1_33;
	ld.global.u32 	%r292, [%rd6+240];
	xor.b32  	%r338, %r338, %r292;
	ld.global.u32 	%r293, [%rd6+244];
	xor.b32  	%r337, %r337, %r293;
	ld.global.u32 	%r294, [%rd6+248];
	xor.b32  	%r336, %r336, %r294;
	ld.global.u32 	%r295, [%rd6+252];
	xor.b32  	%r335, %r335, %r295;
	ld.global.u32 	%r296, [%rd6+256];
	xor.b32  	%r334, %r334, %r296;
$L__BB1_33:
	and.b32  	%r298, %r204, 8192;
	setp.eq.s32 	%p18, %r298, 0;
	@%p18 bra 	$L__BB1_35;
	ld.global.u32 	%r299, [%rd6+260];
	xor.b32  	%r338, %r338, %r299;
	ld.global.u32 	%r300, [%rd6+264];
	xor.b32  	%r337, %r337, %r300;
	ld.global.u32 	%r301, [%rd6+268];
	xor.b32  	%r336, %r336, %r301;
	ld.global.u32 	%r302, [%rd6+272];
	xor.b32  	%r335, %r335, %r302;
	ld.global.u32 	%r303, [%rd6+276];
	xor.b32  	%r334, %r334, %r303;
$L__BB1_35:
	and.b32  	%r305, %r204, 16384;
	setp.eq.s32 	%p19, %r305, 0;
	@%p19 bra 	$L__BB1_37;
	ld.global.u32 	%r306, [%rd6+280];
	xor.b32  	%r338, %r338, %r306;
	ld.global.u32 	%r307, [%rd6+284];
	xor.b32  	%r337, %r337, %r307;
	ld.global.u32 	%r308, [%rd6+288];
	xor.b32  	%r336, %r336, %r308;
	ld.global.u32 	%r309, [%rd6+292];
	xor.b32  	%r335, %r335, %r309;
	ld.global.u32 	%r310, [%rd6+296];
	xor.b32  	%r334, %r334, %r310;
$L__BB1_37:
	and.b32  	%r312, %r204, 32768;
	setp.eq.s32 	%p20, %r312, 0;
	@%p20 bra 	$L__BB1_39;
	ld.global.u32 	%r313, [%rd6+300];
	xor.b32  	%r338, %r338, %r313;
	ld.global.u32 	%r314, [%rd6+304];
	xor.b32  	%r337, %r337, %r314;
	ld.global.u32 	%r315, [%rd6+308];
	xor.b32  	%r336, %r336, %r315;
	ld.global.u32 	%r316, [%rd6+312];
	xor.b32  	%r335, %r335, %r316;
	ld.global.u32 	%r317, [%rd6+316];
	xor.b32  	%r334, %r334, %r317;
$L__BB1_39:
	add.s32 	%r333, %r333, 16;
	setp.ne.s32 	%p21, %r333, 32;
	@%p21 bra 	$L__BB1_7;
	mad.lo.s32 	%r318, %r327, -31, %r12;
	add.s32 	%r327, %r318, 1;
	setp.ne.s32 	%p22, %r327, 5;
	@%p22 bra 	$L__BB1_6;
	st.global.u32 	[%rd2+4], %r338;
	st.global.u32 	[%rd2+8], %r337;
	st.global.u32 	[%rd2+12], %r336;
	st.global.u32 	[%rd2+16], %r335;
	st.global.u32 	[%rd2+20], %r334;
	add.s32 	%r321, %r321, 1;
	setp.lt.u32 	%p23, %r321, %r3;
	@%p23 bra 	$L__BB1_5;
$L__BB1_42:
	shr.u64 	%rd7, %rd18, 2;
	add.s32 	%r320, %r320, 1;
	setp.gt.u64 	%p24, %rd18, 3;
	mov.u64 	%rd18, %rd7;
	@%p24 bra 	$L__BB1_3;
$L__BB1_43:
	mov.b32 	%r319, 0;
	st.global.v2.u32 	[%rd2+24], {%r319, %r319};
	st.global.u32 	[%rd2+32], %r319;
	mov.b64 	%rd17, 0;
	st.global.u64 	[%rd2+40], %rd17;
$L__BB1_44:
	ret;

}
	// .globl	_Z24calculate_entropy_kernelPKdidPd
.visible .entry _Z24calculate_entropy_kernelPKdidPd(
	.param .u64 .ptr .align 1 _Z24calculate_entropy_kernelPKdidPd_param_0,
	.param .u32 _Z24calculate_entropy_kernelPKdidPd_param_1,
	.param .f64 _Z24calculate_entropy_kernelPKdidPd_param_2,
	.param .u64 .ptr .align 1 _Z24calculate_entropy_kernelPKdidPd_param_3
)
{
	.reg .pred 	%p<14>;
	.reg .b32 	%r<57>;
	.reg .b32 	%f<3>;
	.reg .b64 	%rd<7>;
	.reg .b64 	%fd<85>;

	ld.param.u64 	%rd1, [_Z24calculate_entropy_kernelPKdidPd_param_0];
	ld.param.u32 	%r20, [_Z24calculate_entropy_kernelPKdidPd_param_1];
	ld.param.f64 	%fd16, [_Z24calculate_entropy_kernelPKdidPd_param_2];
	ld.param.u64 	%rd2, [_Z24calculate_entropy_kernelPKdidPd_param_3];
	mov.u32 	%r1, %tid.x;
	mov.u32 	%r21, %ctaid.x;
	mov.u32 	%r56, %ntid.x;
	mad.lo.s32 	%r3, %r21, %r56, %r1;
	setp.ge.s32 	%p1, %r3, %r20;
	mov.f64 	%fd84, 0d0000000000000000;
	@%p1 bra 	$L__BB2_13;
	cvta.to.global.u64 	%rd3, %rd1;
	mul.wide.s32 	%rd4, %r3, 8;
	add.s64 	%rd5, %rd3, %rd4;
	ld.global.nc.f64 	%fd18, [%rd5];
	mul.f64 	%fd19, %fd18, %fd18;
	mul.f64 	%fd20, %fd16, 0dBB40B0E6D55E647C;
	div.rn.f64 	%fd1, %fd19, %fd20;
	fma.rn.f64 	%fd21, %fd1, 0d3FF71547652B82FE, 0d4338000000000000;
	{
	.reg .b32 %temp; 
	mov.b64 	{%r4, %temp}, %fd21;
	}
	mov.f64 	%fd22, 0dC338000000000000;
	add.rn.f64 	%fd23, %fd21, %fd22;
	fma.rn.f64 	%fd24, %fd23, 0dBFE62E42FEFA39EF, %fd1;
	fma.rn.f64 	%fd25, %fd23, 0dBC7ABC9E3B39803F, %fd24;
	fma.rn.f64 	%fd26, %fd25, 0d3E5ADE1569CE2BDF, 0d3E928AF3FCA213EA;
	fma.rn.f64 	%fd27, %fd26, %fd25, 0d3EC71DEE62401315;
	fma.rn.f64 	%fd28, %fd27, %fd25, 0d3EFA01997C89EB71;
	fma.rn.f64 	%fd29, %fd28, %fd25, 0d3F2A01A014761F65;
	fma.rn.f64 	%fd30, %fd29, %fd25, 0d3F56C16C1852B7AF;
	fma.rn.f64 	%fd31, %fd30, %fd25, 0d3F81111111122322;
	fma.rn.f64 	%fd32, %fd31, %fd25, 0d3FA55555555502A1;
	fma.rn.f64 	%fd33, %fd32, %fd25, 0d3FC5555555555511;
	fma.rn.f64 	%fd34, %fd33, %fd25, 0d3FE000000000000B;
	fma.rn.f64 	%fd35, %fd34, %fd25, 0d3FF0000000000000;
	fma.rn.f64 	%fd36, %fd35, %fd25, 0d3FF0000000000000;
	{
	.reg .b32 %temp; 
	mov.b64 	{%r5, %temp}, %fd36;
	}
	{
	.reg .b32 %temp; 
	mov.b64 	{%temp, %r6}, %fd36;
	}
	shl.b32 	%r22, %r4, 20;
	add.s32 	%r23, %r22, %r6;
	mov.b64 	%fd80, {%r5, %r23};
	{
	.reg .b32 %temp; 
	mov.b64 	{%temp, %r24}, %fd1;
	}
	mov.b32 	%f2, %r24;
	abs.f32 	%f1, %f2;
	setp.lt.f32 	%p2, %f1, 0f4086232B;
	@%p2 bra 	$L__BB2_4;
	setp.lt.f64 	%p3, %fd1, 0d0000000000000000;
	add.f64 	%fd37, %fd1, 0d7FF0000000000000;
	selp.f64 	%fd80, 0d0000000000000000, %fd37, %p3;
	setp.geu.f32 	%p4, %f1, 0f40874800;
	@%p4 bra 	$L__BB2_4;
	shr.u32 	%r25, %r4, 31;
	add.s32 	%r26, %r4, %r25;
	shr.s32 	%r27, %r26, 1;
	shl.b32 	%r28, %r27, 20;
	add.s32 	%r29, %r6, %r28;
	mov.b64 	%fd38, {%r5, %r29};
	sub.s32 	%r30, %r4, %r27;
	shl.b32 	%r31, %r30, 20;
	add.s32 	%r32, %r31, 1072693248;
	mov.b32 	%r33, 0;
	mov.b64 	%fd39, {%r33, %r32};
	mul.f64 	%fd80, %fd39, %fd38;
$L__BB2_4:
	setp.leu.f64 	%p5, %fd80, 0d3DDB7CDFD9D7BDBB;
	@%p5 bra 	$L__BB2_13;
	{
	.reg .b32 %temp; 
	mov.b64 	{%temp, %r52}, %fd80;
	}
	{
	.reg .b32 %temp; 
	mov.b64 	{%r53, %temp}, %fd80;
	}
	setp.gt.s32 	%p6, %r52, 1048575;
	mov.b32 	%r54, -1023;
	mov.f64 	%fd81, %fd80;
	@%p6 bra 	$L__BB2_7;
	mul.f64 	%fd81, %fd80, 0d4350000000000000;
	{
	.reg .b32 %temp; 
	mov.b64 	{%temp, %r52}, %fd81;
	}
	{
	.reg .b32 %temp; 
	mov.b64 	{%r53, %temp}, %fd81;
	}
	mov.b32 	%r54, -1077;
$L__BB2_7:
	add.s32 	%r36, %r52, -1;
	setp.gt.u32 	%p7, %r36, 2146435070;
	@%p7 bra 	$L__BB2_11;
	shr.u32 	%r39, %r52, 20;
	add.s32 	%r55, %r54, %r39;
	and.b32  	%r40, %r52, 1048575;
	or.b32  	%r41, %r40, 1072693248;
	mov.b64 	%fd82, {%r53, %r41};
	setp.lt.u32 	%p9, %r41, 1073127583;
	@%p9 bra 	$L__BB2_10;
	{
	.reg .b32 %temp; 
	mov.b64 	{%r42, %temp}, %fd82;
	}
	{
	.reg .b32 %temp; 
	mov.b64 	{%temp, %r43}, %fd82;
	}
	add.s32 	%r44, %r43, -1048576;
	mov.b64 	%fd82, {%r42, %r44};
	add.s32 	%r55, %r55, 1;
$L__BB2_10:
	add.f64 	%fd42, %fd82, 0dBFF0000000000000;
	add.f64 	%fd43, %fd82, 0d3FF0000000000000;
	rcp.approx.ftz.f64 	%fd44, %fd43;
	neg.f64 	%fd45, %fd43;
	fma.rn.f64 	%fd46, %fd45, %fd44, 0d3FF0000000000000;
	fma.rn.f64 	%fd47, %fd46, %fd46, %fd46;
	fma.rn.f64 	%fd48, %fd47, %fd44, %fd44;
	mul.f64 	%fd49, %fd42, %fd48;
	fma.rn.f64 	%fd50, %fd42, %fd48, %fd49;
	mul.f64 	%fd51, %fd50, %fd50;
	fma.rn.f64 	%fd52, %fd51, 0d3EB1380B3AE80F1E, 0d3ED0EE258B7A8B04;
	fma.rn.f64 	%fd53, %fd52, %fd51, 0d3EF3B2669F02676F;
	fma.rn.f64 	%fd54, %fd53, %fd51, 0d3F1745CBA9AB0956;
	fma.rn.f64 	%fd55, %fd54, %fd51, 0d3F3C71C72D1B5154;
	fma.rn.f64 	%fd56, %fd55, %fd51, 0d3F624924923BE72D;
	fma.rn.f64 	%fd57, %fd56, %fd51, 0d3F8999999999A3C4;
	fma.rn.f64 	%fd58, %fd57, %fd51, 0d3FB5555555555554;
	sub.f64 	%fd59, %fd42, %fd50;
	add.f64 	%fd60, %fd59, %fd59;
	neg.f64 	%fd61, %fd50;
	fma.rn.f64 	%fd62, %fd61, %fd42, %fd60;
	mul.f64 	%fd63, %fd48, %fd62;
	mul.f64 	%fd64, %fd51, %fd58;
	fma.rn.f64 	%fd65, %fd64, %fd50, %fd63;
	xor.b32  	%r45, %r55, -2147483648;
	mov.b32 	%r46, 1127219200;
	mov.b64 	%fd66, {%r45, %r46};
	mov.b32 	%r47, -2147483648;
	mov.b64 	%fd67, {%r47, %r46};
	sub.f64 	%fd68, %fd66, %fd67;
	fma.rn.f64 	%fd69, %fd68, 0d3FE62E42FEFA39EF, %fd50;
	fma.rn.f64 	%fd70, %fd68, 0dBFE62E42FEFA39EF, %fd69;
	sub.f64 	%fd71, %fd70, %fd50;
	sub.f64 	%fd72, %fd65, %fd71;
	fma.rn.f64 	%fd73, %fd68, 0d3C7ABC9E3B39803F, %fd72;
	add.f64 	%fd83, %fd69, %fd73;
	bra.uni 	$L__BB2_12;
$L__BB2_11:
	fma.rn.f64 	%fd41, %fd81, 0d7FF0000000000000, 0d7FF0000000000000;
	{
	.reg .b32 %temp; 
	mov.b64 	{%temp, %r37}, %fd81;
	}
	and.b32  	%r38, %r37, 2147483647;
	setp.eq.s32 	%p8, %r38, 0;
	selp.f64 	%fd83, 0dFFF0000000000000, %fd41, %p8;
$L__BB2_12:
	mul.f64 	%fd74, %fd80, 0dBB30B0E6D55E647C;
	mul.f64 	%fd84, %fd74, %fd83;
$L__BB2_13:
	shl.b32 	%r48, %r1, 3;
	mov.u32 	%r49, s_entropy;
	add.s32 	%r17, %r49, %r48;
	st.shared.f64 	[%r17], %fd84;
	bar.sync 	0;
	setp.lt.u32 	%p10, %r56, 2;
	@%p10 bra 	$L__BB2_17;
$L__BB2_14:
	shr.u32 	%r19, %r56, 1;
	setp.ge.u32 	%p11, %r1, %r19;
	@%p11 bra 	$L__BB2_16;
	shl.b32 	%r50, %r19, 3;
	add.s32 	%r51, %r17, %r50;
	ld.shared.f64 	%fd75, [%r51];
	ld.shared.f64 	%fd76, [%r17];
	add.f64 	%fd77, %fd75, %fd76;
	st.shared.f64 	[%r17], %fd77;
$L__BB2_16:
	bar.sync 	0;
	setp.gt.u32 	%p12, %r56, 3;
	mov.u32 	%r56, %r19;
	@%p12 bra 	$L__BB2_14;
$L__BB2_17:
	setp.ne.s32 	%p13, %r1, 0;
	@%p13 bra 	$L__BB2_19;
	ld.shared.f64 	%fd78, [s_entropy];
	cvta.to.global.u64 	%rd6, %rd2;
	atom.global.add.f64 	%fd79, [%rd6], %fd78;
$L__BB2_19:
	ret;

}
	// .globl	_Z23calculate_energy_kernelPKdS0_S0_idPd
.visible .entry _Z23calculate_energy_kernelPKdS0_S0_idPd(
	.param .u64 .ptr .align 1 _Z23calculate_energy_kernelPKdS0_S0_idPd_param_0,
	.param .u64 .ptr .align 1 _Z23calculate_energy_kernelPKdS0_S0_idPd_param_1,
	.param .u64 .ptr .align 1 _Z23calculate_energy_kernelPKdS0_S0_idPd_param_2,
	.param .u32 _Z23calculate_energy_kernelPKdS0_S0_idPd_param_3,
	.param .f64 _Z23calculate_energy_kernelPKdS0_S0_idPd_param_4,
	.param .u64 .ptr .align 1 _Z23calculate_energy_kernelPKdS0_S0_idPd_param_5
)
{
	.reg .pred 	%p<46>;
	.reg .b32 	%r<140>;
	.reg .b64 	%rd<68>;
	.reg .b64 	%fd<323>;

	ld.param.u64 	%rd15, [_Z23calculate_energy_kernelPKdS0_S0_idPd_param_0];
	ld.param.u64 	%rd13, [_Z23calculate_energy_kernelPKdS0_S0_idPd_param_1];
	ld.param.u64 	%rd16, [_Z23calculate_energy_kernelPKdS0_S0_idPd_param_2];
	ld.param.u32 	%r65, [_Z23calculate_energy_kernelPKdS0_S0_idPd_param_3];
	ld.param.f64 	%fd81, [_Z23calculate_energy_kernelPKdS0_S0_idPd_param_4];
	ld.param.u64 	%rd14, [_Z23calculate_energy_kernelPKdS0_S0_idPd_param_5];
	cvta.to.global.u64 	%rd1, %rd16;
	cvta.to.global.u64 	%rd2, %rd15;
	mov.u32 	%r1, %tid.x;
	mov.u32 	%r66, %ctaid.x;
	mov.u32 	%r139, %ntid.x;
	mad.lo.s32 	%r3, %r66, %r139, %r1;
	setp.ge.s32 	%p1, %r3, %r65;
	mov.f64 	%fd322, 0d0000000000000000;
	@%p1 bra 	$L__BB3_53;
	cvta.to.global.u64 	%rd17, %rd13;
	mul.wide.s32 	%rd18, %r3, 8;
	add.s64 	%rd19, %rd17, %rd18;
	ld.global.nc.f64 	%fd1, [%rd19];
	setp.lt.s32 	%p2, %r3, 1;
	add.s64 	%rd3, %rd2, %rd18;
	mov.f64 	%fd307, 0d0000000000000000;
	mov.b32 	%r126, 0;
	@%p2 bra 	$L__BB3_22;
	ld.global.nc.f64 	%fd2, [%rd3];
	mul.lo.s32 	%r4, %r65, %r3;
	mul.f64 	%fd3, %fd81, 0d3FE0000000000000;
	min.s32 	%r70, %r3, %r65;
	max.s32 	%r5, %r70, 1;
	setp.lt.s32 	%p3, %r70, 2;
	mov.f64 	%fd307, 0d0000000000000000;
	mov.b32 	%r126, 0;
	@%p3 bra 	$L__BB3_15;
	and.b32  	%r126, %r5, 2147483646;
	neg.s32 	%r117, %r126;
	add.s64 	%rd66, %rd2, 8;
	mov.f64 	%fd307, 0d0000000000000000;
	mov.u32 	%r116, %r4;
$L__BB3_4:
	mul.wide.s32 	%rd20, %r116, 8;
	add.s64 	%rd21, %rd1, %rd20;
	add.s64 	%rd6, %rd21, 8;
	ld.global.nc.f64 	%fd87, [%rd66+-8];
	sub.f64 	%fd5, %fd87, %fd2;
	ld.global.nc.f64 	%fd6, [%rd21];
	abs.f64 	%fd7, %fd5;
	setp.neu.f64 	%p4, %fd7, 0d7FF0000000000000;
	@%p4 bra 	$L__BB3_6;
	mov.f64 	%fd93, 0d0000000000000000;
	mul.rn.f64 	%fd300, %fd5, %fd93;
	mov.b32 	%r119, 1;
	bra.uni 	$L__BB3_9;
$L__BB3_6:
	mul.f64 	%fd88, %fd5, 0d3FE45F306DC9C883;
	cvt.rni.s32.f64 	%r118, %fd88;
	cvt.rn.f64.s32 	%fd89, %r118;
	fma.rn.f64 	%fd90, %fd89, 0dBFF921FB54442D18, %fd5;
	fma.rn.f64 	%fd91, %fd89, 0dBC91A62633145C00, %fd90;
	fma.rn.f64 	%fd300, %fd89, 0dB97B839A252049C0, %fd91;
	setp.ltu.f64 	%p5, %fd7, 0d41E0000000000000;
	@%p5 bra 	$L__BB3_8;
	{ // callseq 4, 0
	.param .b64 param0;
	st.param.f64 	[param0], %fd5;
	.param .align 16 .b8 retval0[16];
	call.uni (retval0), 
	__internal_trig_reduction_slowpathd, 
	(
	param0
	);
	ld.param.f64 	%fd300, [retval0];
	ld.param.b32 	%r118, [retval0+8];
	} // callseq 4
$L__BB3_8:
	add.s32 	%r119, %r118, 1;
$L__BB3_9:
	shl.b32 	%r73, %r119, 6;
	cvt.u64.u32 	%rd22, %r73;
	and.b64  	%rd23, %rd22, 64;
	mov.u64 	%rd24, __cudart_sin_cos_coeffs;
	add.s64 	%rd25, %rd24, %rd23;
	mul.rn.f64 	%fd94, %fd300, %fd300;
	and.b32  	%r74, %r119, 1;
	setp.eq.b32 	%p6, %r74, 1;
	selp.f64 	%fd95, 0dBDA8FF8320FD8164, 0d3DE5DB65F9785EBA, %p6;
	ld.global.nc.v2.f64 	{%fd96, %fd97}, [%rd25];
	fma.rn.f64 	%fd98, %fd95, %fd94, %fd96;
	fma.rn.f64 	%fd99, %fd98, %fd94, %fd97;
	ld.global.nc.v2.f64 	{%fd100, %fd101}, [%rd25+16];
	fma.rn.f64 	%fd102, %fd99, %fd94, %fd100;
	fma.rn.f64 	%fd103, %fd102, %fd94, %fd101;
	ld.global.nc.v2.f64 	{%fd104, %fd105}, [%rd25+32];
	fma.rn.f64 	%fd106, %fd103, %fd94, %fd104;
	fma.rn.f64 	%fd107, %fd106, %fd94, %fd105;
	fma.rn.f64 	%fd108, %fd107, %fd300, %fd300;
	fma.rn.f64 	%fd109, %fd107, %fd94, 0d3FF0000000000000;
	selp.f64 	%fd110, %fd109, %fd108, %p6;
	and.b32  	%r75, %r119, 2;
	setp.eq.s32 	%p7, %r75, 0;
	mov.f64 	%fd111, 0d0000000000000000;
	sub.f64 	%fd112, %fd111, %fd110;
	selp.f64 	%fd113, %fd110, %fd112, %p7;
	mul.f64 	%fd114, %fd3, %fd6;
	mul.f64 	%fd115, %fd114, %fd113;
	sub.f64 	%fd13, %fd307, %fd115;
	ld.global.nc.f64 	%fd116, [%rd66];
	sub.f64 	%fd14, %fd116, %fd2;
	ld.global.nc.f64 	%fd15, [%rd6];
	abs.f64 	%fd16, %fd14;
	setp.eq.f64 	%p8, %fd16, 0d7FF0000000000000;
	@%p8 bra 	$L__BB3_13;
	mul.f64 	%fd117, %fd14, 0d3FE45F306DC9C883;
	cvt.rni.s32.f64 	%r120, %fd117;
	cvt.rn.f64.s32 	%fd118, %r120;
	fma.rn.f64 	%fd119, %fd118, 0dBFF921FB54442D18, %fd14;
	fma.rn.f64 	%fd120, %fd118, 0dBC91A62633145C00, %fd119;
	fma.rn.f64 	%fd302, %fd118, 0dB97B839A252049C0, %fd120;
	setp.ltu.f64 	%p9, %fd16, 0d41E0000000000000;
	@%p9 bra 	$L__BB3_12;
	{ // callseq 5, 0
	.param .b64 param0;
	st.param.f64 	[param0], %fd14;
	.param .align 16 .b8 retval0[16];
	call.uni (retval0), 
	__internal_trig_reduction_slowpathd, 
	(
	param0
	);
	ld.param.f64 	%fd302, [retval0];
	ld.param.b32 	%r120, [retval0+8];
	} // callseq 5
$L__BB3_12:
	add.s32 	%r121, %r120, 1;
	bra.uni 	$L__BB3_14;
$L__BB3_13:
	mov.f64 	%fd122, 0d0000000000000000;
	mul.rn.f64 	%fd302, %fd14, %fd122;
	mov.b32 	%r121, 1;
$L__BB3_14:
	shl.b32 	%r78, %r121, 6;
	cvt.u64.u32 	%rd26, %r78;
	and.b64  	%rd27, %rd26, 64;
	mov.u64 	%rd28, __cudart_sin_cos_coeffs;
	add.s64 	%rd29, %rd28, %rd27;
	mul.rn.f64 	%fd123, %fd302, %fd302;
	and.b32  	%r79, %r121, 1;
	setp.eq.b32 	%p10, %r79, 1;
	selp.f64 	%fd124, 0dBDA8FF8320FD8164, 0d3DE5DB65F9785EBA, %p10;
	ld.global.nc.v2.f64 	{%fd125, %fd126}, [%rd29];
	fma.rn.f64 	%fd127, %fd124, %fd123, %fd125;
	fma.rn.f64 	%fd128, %fd127, %fd123, %fd126;
	ld.global.nc.v2.f64 	{%fd129, %fd130}, [%rd29+16];
	fma.rn.f64 	%fd131, %fd128, %fd123, %fd129;
	fma.rn.f64 	%fd132, %fd131, %fd123, %fd130;
	ld.global.nc.v2.f64 	{%fd133, %fd134}, [%rd29+32];
	fma.rn.f64 	%fd135, %fd132, %fd123, %fd133;
	fma.rn.f64 	%fd136, %fd135, %fd123, %fd134;
	fma.rn.f64 	%fd137, %fd136, %fd302, %fd302;
	fma.rn.f64 	%fd138, %fd136, %fd123, 0d3FF0000000000000;
	selp.f64 	%fd139, %fd138, %fd137, %p10;
	and.b32  	%r80, %r121, 2;
	setp.eq.s32 	%p11, %r80, 0;
	mov.f64 	%fd140, 0d0000000000000000;
	sub.f64 	%fd141, %fd140, %fd139;
	selp.f64 	%fd142, %fd139, %fd141, %p11;
	mul.f64 	%fd143, %fd3, %fd15;
	mul.f64 	%fd144, %fd143, %fd142;
	sub.f64 	%fd307, %fd13, %fd144;
	add.s32 	%r117, %r117, 2;
	add.s32 	%r116, %r116, 2;
	add.s64 	%rd66, %rd66, 16;
	setp.ne.s32 	%p12, %r117, 0;
	@%p12 bra 	$L__BB3_4;
$L__BB3_15:
	and.b32  	%r81, %r5, 1;
	setp.eq.b32 	%p13, %r81, 1;
	not.pred 	%p14, %p13;
	@%p14 bra 	$L__BB3_22;
	mul.wide.u32 	%rd30, %r126, 8;
	add.s64 	%rd31, %rd2, %rd30;
	ld.global.nc.f64 	%fd145, [%rd31];
	sub.f64 	%fd25, %fd145, %fd2;
	add.s32 	%r82, %r126, %r4;
	mul.wide.s32 	%rd32, %r82, 8;
	add.s64 	%rd33, %rd1, %rd32;
	ld.global.nc.f64 	%fd146, [%rd33];
	mul.f64 	%fd26, %fd3, %fd146;
	abs.f64 	%fd27, %fd25;
	setp.eq.f64 	%p15, %fd27, 0d7FF0000000000000;
	@%p15 bra 	$L__BB3_20;
	mul.f64 	%fd147, %fd25, 0d3FE45F306DC9C883;
	cvt.rni.s32.f64 	%r124, %fd147;
	cvt.rn.f64.s32 	%fd148, %r124;
	fma.rn.f64 	%fd149, %fd148, 0dBFF921FB54442D18, %fd25;
	fma.rn.f64 	%fd150, %fd148, 0dBC91A62633145C00, %fd149;
	fma.rn.f64 	%fd306, %fd148, 0dB97B839A252049C0, %fd150;
	setp.ltu.f64 	%p16, %fd27, 0d41E0000000000000;
	@%p16 bra 	$L__BB3_19;
	{ // callseq 6, 0
	.param .b64 param0;
	st.param.f64 	[param0], %fd25;
	.param .align 16 .b8 retval0[16];
	call.uni (retval0), 
	__internal_trig_reduction_slowpathd, 
	(
	param0
	);
	ld.param.f64 	%fd306, [retval0];
	ld.param.b32 	%r124, [retval0+8];
	} // callseq 6
$L__BB3_19:
	add.s32 	%r125, %r124, 1;
	bra.uni 	$L__BB3_21;
$L__BB3_20:
	mov.f64 	%fd152, 0d0000000000000000;
	mul.rn.f64 	%fd306, %fd25, %fd152;
	mov.b32 	%r125, 1;
$L__BB3_21:
	shl.b32 	%r85, %r125, 6;
	cvt.u64.u32 	%rd34, %r85;
	and.b64  	%rd35, %rd34, 64;
	mov.u64 	%rd36, __cudart_sin_cos_coeffs;
	add.s64 	%rd37, %rd36, %rd35;
	mul.rn.f64 	%fd153, %fd306, %fd306;
	and.b32  	%r86, %r125, 1;
	setp.eq.b32 	%p17, %r86, 1;
	selp.f64 	%fd154, 0dBDA8FF8320FD8164, 0d3DE5DB65F9785EBA, %p17;
	ld.global.nc.v2.f64 	{%fd155, %fd156}, [%rd37];
	fma.rn.f64 	%fd157, %fd154, %fd153, %fd155;
	fma.rn.f64 	%fd158, %fd157, %fd153, %fd156;
	ld.global.nc.v2.f64 	{%fd159, %fd160}, [%rd37+16];
	fma.rn.f64 	%fd161, %fd158, %fd153, %fd159;
	fma.rn.f64 	%fd162, %fd161, %fd153, %fd160;
	ld.global.nc.v2.f64 	{%fd163, %fd164}, [%rd37+32];
	fma.rn.f64 	%fd165, %fd162, %fd153, %fd163;
	fma.rn.f64 	%fd166, %fd165, %fd153, %fd164;
	fma.rn.f64 	%fd167, %fd166, %fd306, %fd306;
	fma.rn.f64 	%fd168, %fd166, %fd153, 0d3FF0000000000000;
	selp.f64 	%fd169, %fd168, %fd167, %p17;
	and.b32  	%r87, %r125, 2;
	setp.eq.s32 	%p18, %r87, 0;
	mov.f64 	%fd170, 0d0000000000000000;
	sub.f64 	%fd171, %fd170, %fd169;
	selp.f64 	%fd172, %fd169, %fd171, %p18;
	mul.f64 	%fd173, %fd26, %fd172;
	sub.f64 	%fd307, %fd307, %fd173;
	add.s32 	%r126, %r126, 1;
$L__BB3_22:
	setp.ge.s32 	%p19, %r126, %r65;
	@%p19 bra 	$L__BB3_31;
	setp.eq.s32 	%p20, %r3, %r126;
	@%p20 bra 	$L__BB3_30;
	mul.wide.u32 	%rd38, %r126, 8;
	add.s64 	%rd39, %rd2, %rd38;
	ld.global.nc.f64 	%fd174, [%rd39];
	ld.global.nc.f64 	%fd175, [%rd3];
	sub.f64 	%fd35, %fd174, %fd175;
	mad.lo.s32 	%r88, %r65, %r3, %r126;
	mul.wide.s32 	%rd40, %r88, 8;
	add.s64 	%rd41, %rd1, %rd40;
	ld.global.nc.f64 	%fd36, [%rd41];
	abs.f64 	%fd37, %fd35;
	setp.eq.f64 	%p21, %fd37, 0d7FF0000000000000;
	@%p21 bra 	$L__BB3_28;
	mul.f64 	%fd176, %fd35, 0d3FE45F306DC9C883;
	cvt.rni.s32.f64 	%r127, %fd176;
	cvt.rn.f64.s32 	%fd177, %r127;
	fma.rn.f64 	%fd178, %fd177, 0dBFF921FB54442D18, %fd35;
	fma.rn.f64 	%fd179, %fd177, 0dBC91A62633145C00, %fd178;
	fma.rn.f64 	%fd309, %fd177, 0dB97B839A252049C0, %fd179;
	setp.ltu.f64 	%p22, %fd37, 0d41E0000000000000;
	@%p22 bra 	$L__BB3_27;
	{ // callseq 7, 0
	.param .b64 param0;
	st.param.f64 	[param0], %fd35;
	.param .align 16 .b8 retval0[16];
	call.uni (retval0), 
	__internal_trig_reduction_slowpathd, 
	(
	param0
	);
	ld.param.f64 	%fd309, [retval0];
	ld.param.b32 	%r127, [retval0+8];
	} // callseq 7
$L__BB3_27:
	add.s32 	%r128, %r127, 1;
	bra.uni 	$L__BB3_29;
$L__BB3_28:
	mov.f64 	%fd181, 0d0000000000000000;
	mul.rn.f64 	%fd309, %fd35, %fd181;
	mov.b32 	%r128, 1;
$L__BB3_29:
	shl.b32 	%r91, %r128, 6;
	cvt.u64.u32 	%rd42, %r91;
	and.b64  	%rd43, %rd42, 64;
	mov.u64 	%rd44, __cudart_sin_cos_coeffs;
	add.s64 	%rd45, %rd44, %rd43;
	mul.rn.f64 	%fd182, %fd309, %fd309;
	and.b32  	%r92, %r128, 1;
	setp.eq.b32 	%p23, %r92, 1;
	selp.f64 	%fd183, 0dBDA8FF8320FD8164, 0d3DE5DB65F9785EBA, %p23;
	ld.global.nc.v2.f64 	{%fd184, %fd185}, [%rd45];
	fma.rn.f64 	%fd186, %fd183, %fd182, %fd184;
	fma.rn.f64 	%fd187, %fd186, %fd182, %fd185;
	ld.global.nc.v2.f64 	{%fd188, %fd189}, [%rd45+16];
	fma.rn.f64 	%fd190, %fd187, %fd182, %fd188;
	fma.rn.f64 	%fd191, %fd190, %fd182, %fd189;
	ld.global.nc.v2.f64 	{%fd192, %fd193}, [%rd45+32];
	fma.rn.f64 	%fd194, %fd191, %fd182, %fd192;
	fma.rn.f64 	%fd195, %fd194, %fd182, %fd193;
	fma.rn.f64 	%fd196, %fd195, %fd309, %fd309;
	fma.rn.f64 	%fd197, %fd195, %fd182, 0d3FF0000000000000;
	selp.f64 	%fd198, %fd197, %fd196, %p23;
	and.b32  	%r93, %r128, 2;
	setp.eq.s32 	%p24, %r93, 0;
	mov.f64 	%fd199, 0d0000000000000000;
	sub.f64 	%fd200, %fd199, %fd198;
	selp.f64 	%fd201, %fd198, %fd200, %p24;
	mul.f64 	%fd202, %fd81, 0dBFE0000000000000;
	mul.f64 	%fd203, %fd202, %fd36;
	fma.rn.f64 	%fd307, %fd203, %fd201, %fd307;
$L__BB3_30:
	add.s32 	%r126, %r126, 1;
$L__BB3_31:
	setp.le.s32 	%p25, %r65, %r126;
	@%p25 bra 	$L__BB3_52;
	ld.global.nc.f64 	%fd46, [%rd3];
	mul.lo.s32 	%r38, %r65, %r3;
	mul.f64 	%fd47, %fd81, 0d3FE0000000000000;
	sub.s32 	%r94, %r65, %r126;
	add.s32 	%r39, %r126, 1;
	and.b32  	%r95, %r94, 1;
	setp.eq.b32 	%p26, %r95, 1;
	not.pred 	%p27, %p26;
	@%p27 bra 	$L__BB3_39;
	mul.wide.u32 	%rd46, %r126, 8;
	add.s64 	%rd47, %rd2, %rd46;
	ld.global.nc.f64 	%fd205, [%rd47];
	sub.f64 	%fd48, %fd205, %fd46;
	add.s32 	%r96, %r126, %r38;
	mul.wide.s32 	%rd48, %r96, 8;
	add.s64 	%rd49, %rd1, %rd48;
	ld.global.nc.f64 	%fd49, [%rd49];
	abs.f64 	%fd50, %fd48;
	setp.eq.f64 	%p28, %fd50, 0d7FF0000000000000;
	@%p28 bra 	$L__BB3_37;
	mul.f64 	%fd206, %fd48, 0d3FE45F306DC9C883;
	cvt.rni.s32.f64 	%r130, %fd206;
	cvt.rn.f64.s32 	%fd207, %r130;
	fma.rn.f64 	%fd208, %fd207, 0dBFF921FB54442D18, %fd48;
	fma.rn.f64 	%fd209, %fd207, 0dBC91A62633145C00, %fd208;
	fma.rn.f64 	%fd313, %fd207, 0dB97B839A252049C0, %fd209;
	setp.ltu.f64 	%p29, %fd50, 0d41E0000000000000;
	@%p29 bra 	$L__BB3_36;
	{ // callseq 8, 0
	.param .b64 param0;
	st.param.f64 	[param0], %fd48;
	.param .align 16 .b8 retval0[16];
	call.uni (retval0), 
	__internal_trig_reduction_slowpathd, 
	(
	param0
	);
	ld.param.f64 	%fd313, [retval0];
	ld.param.b32 	%r130, [retval0+8];
	} // callseq 8
$L__BB3_36:
	add.s32 	%r131, %r130, 1;
	bra.uni 	$L__BB3_38;
$L__BB3_37:
	mov.f64 	%fd211, 0d0000000000000000;
	mul.rn.f64 	%fd313, %fd48, %fd211;
	mov.b32 	%r131, 1;
$L__BB3_38:
	shl.b32 	%r99, %r131, 6;
	cvt.u64.u32 	%rd50, %r99;
	and.b64  	%rd51, %rd50, 64;
	mov.u64 	%rd52, __cudart_sin_cos_coeffs;
	add.s64 	%rd53, %rd52, %rd51;
	mul.rn.f64 	%fd212, %fd313, %fd313;
	and.b32  	%r100, %r131, 1;
	setp.eq.b32 	%p30, %r100, 1;
	selp.f64 	%fd213, 0dBDA8FF8320FD8164, 0d3DE5DB65F9785EBA, %p30;
	ld.global.nc.v2.f64 	{%fd214, %fd215}, [%rd53];
	fma.rn.f64 	%fd216, %fd213, %fd212, %fd214;
	fma.rn.f64 	%fd217, %fd216, %fd212, %fd215;
	ld.global.nc.v2.f64 	{%fd218, %fd219}, [%rd53+16];
	fma.rn.f64 	%fd220, %fd217, %fd212, %fd218;
	fma.rn.f64 	%fd221, %fd220, %fd212, %fd219;
	ld.global.nc.v2.f64 	{%fd222, %fd223}, [%rd53+32];
	fma.rn.f64 	%fd224, %fd221, %fd212, %fd222;
	fma.rn.f64 	%fd225, %fd224, %fd212, %fd223;
	fma.rn.f64 	%fd226, %fd225, %fd313, %fd313;
	fma.rn.f64 	%fd227, %fd225, %fd212, 0d3FF0000000000000;
	selp.f64 	%fd228, %fd227, %fd226, %p30;
	and.b32  	%r101, %r131, 2;
	setp.eq.s32 	%p31, %r101, 0;
	mov.f64 	%fd229, 0d0000000000000000;
	sub.f64 	%fd230, %fd229, %fd228;
	selp.f64 	%fd231, %fd228, %fd230, %p31;
	mul.f64 	%fd232, %fd47, %fd49;
	mul.f64 	%fd233, %fd232, %fd231;
	sub.f64 	%fd307, %fd307, %fd233;
	mov.u32 	%r126, %r39;
$L__BB3_39:
	setp.eq.s32 	%p32, %r65, %r39;
	@%p32 bra 	$L__BB3_52;
	sub.s32 	%r134, %r126, %r65;
	add.s64 	%rd8, %rd1, 8;
	add.s32 	%r133, %r126, %r38;
	mul.wide.u32 	%rd54, %r126, 8;
	add.s64 	%rd55, %rd54, %rd2;
	add.s64 	%rd67, %rd55, 8;
	mov.u64 	%rd59, __cudart_sin_cos_coeffs;
$L__BB3_41:
	mul.wide.s32 	%rd56, %r133, 8;
	add.s64 	%rd11, %rd8, %rd56;
	ld.global.nc.f64 	%fd234, [%rd67+-8];
	sub.f64 	%fd60, %fd234, %fd46;
	ld.global.nc.f64 	%fd61, [%rd11+-8];
	abs.f64 	%fd62, %fd60;
	setp.eq.f64 	%p33, %fd62, 0d7FF0000000000000;
	@%p33 bra 	$L__BB3_45;
	mul.f64 	%fd235, %fd60, 0d3FE45F306DC9C883;
	cvt.rni.s32.f64 	%r135, %fd235;
	cvt.rn.f64.s32 	%fd236, %r135;
	fma.rn.f64 	%fd237, %fd236, 0dBFF921FB54442D18, %fd60;
	fma.rn.f64 	%fd238, %fd236, 0dBC91A62633145C00, %fd237;
	fma.rn.f64 	%fd318, %fd236, 0dB97B839A252049C0, %fd238;
	setp.ltu.f64 	%p34, %fd62, 0d41E0000000000000;
	@%p34 bra 	$L__BB3_44;
	{ // callseq 9, 0
	.param .b64 param0;
	st.param.f64 	[param0], %fd60;
	.param .align 16 .b8 retval0[16];
	call.uni (retval0), 
	__internal_trig_reduction_slowpathd, 
	(
	param0
	);
	ld.param.f64 	%fd318, [retval0];
	ld.param.b32 	%r135, [retval0+8];
	} // callseq 9
$L__BB3_44:
	add.s32 	%r136, %r135, 1;
	bra.uni 	$L__BB3_46;
$L__BB3_45:
	mov.f64 	%fd240, 0d0000000000000000;
	mul.rn.f64 	%fd318, %fd60, %fd240;
	mov.b32 	%r136, 1;
$L__BB3_46:
	shl.b32 	%r104, %r136, 6;
	cvt.u64.u32 	%rd57, %r104;
	and.b64  	%rd58, %rd57, 64;
	add.s64 	%rd60, %rd59, %rd58;
	mul.rn.f64 	%fd241, %fd318, %fd318;
	and.b32  	%r105, %r136, 1;
	setp.eq.b32 	%p35, %r105, 1;
	selp.f64 	%fd242, 0dBDA8FF8320FD8164, 0d3DE5DB65F9785EBA, %p35;
	ld.global.nc.v2.f64 	{%fd243, %fd244}, [%rd60];
	fma.rn.f64 	%fd245, %fd242, %fd241, %fd243;
	fma.rn.f64 	%fd246, %fd245, %fd241, %fd244;
	ld.global.nc.v2.f64 	{%fd247, %fd248}, [%rd60+16];
	fma.rn.f64 	%fd249, %fd246, %fd241, %fd247;
	fma.rn.f64 	%fd250, %fd249, %fd241, %fd248;
	ld.global.nc.v2.f64 	{%fd251, %fd252}, [%rd60+32];
	fma.rn.f64 	%fd253, %fd250, %fd241, %fd251;
	fma.rn.f64 	%fd254, %fd253, %fd241, %fd252;
	fma.rn.f64 	%fd255, %fd254, %fd318, %fd318;
	fma.rn.f64 	%fd256, %fd254, %fd241, 0d3FF0000000000000;
	selp.f64 	%fd257, %fd256, %fd255, %p35;
	and.b32  	%r106, %r136, 2;
	setp.eq.s32 	%p36, %r106, 0;
	mov.f64 	%fd258, 0d0000000000000000;
	sub.f64 	%fd259, %fd258, %fd257;
	selp.f64 	%fd260, %fd257, %fd259, %p36;
	mul.f64 	%fd261, %fd47, %fd61;
	mul.f64 	%fd262, %fd261, %fd260;
	sub.f64 	%fd68, %fd307, %fd262;
	ld.global.nc.f64 	%fd263, [%rd67];
	sub.f64 	%fd69, %fd263, %fd46;
	ld.global.nc.f64 	%fd70, [%rd11];
	abs.f64 	%fd71, %fd69;
	setp.eq.f64 	%p37, %fd71, 0d7FF0000000000000;
	@%p37 bra 	$L__BB3_50;
	mul.f64 	%fd264, %fd69, 0d3FE45F306DC9C883;
	cvt.rni.s32.f64 	%r137, %fd264;
	cvt.rn.f64.s32 	%fd265, %r137;
	fma.rn.f64 	%fd266, %fd265, 0dBFF921FB54442D18, %fd69;
	fma.rn.f64 	%fd267, %fd265, 0dBC91A62633145C00, %fd266;
	fma.rn.f64 	%fd320, %fd265, 0dB97B839A252049C0, %fd267;
	setp.ltu.f64 	%p38, %fd71, 0d41E0000000000000;
	@%p38 bra 	$L__BB3_49;
	{ // callseq 10, 0
	.param .b64 param0;
	st.param.f64 	[param0], %fd69;
	.param .align 16 .b8 retval0[16];
	call.uni (retval0), 
	__internal_trig_reduction_slowpathd, 
	(
	param0
	);
	ld.param.f64 	%fd320, [retval0];
	ld.param.b32 	%r137, [retval0+8];
	} // callseq 10
$L__BB3_49:
	add.s32 	%r138, %r137, 1;
	bra.uni 	$L__BB3_51;
$L__BB3_50:
	mov.f64 	%fd269, 0d0000000000000000;
	mul.rn.f64 	%fd320, %fd69, %fd269;
	mov.b32 	%r138, 1;
$L__BB3_51:
	shl.b32 	%r109, %r138, 6;
	cvt.u64.u32 	%rd61, %r109;
	and.b64  	%rd62, %rd61, 64;
	add.s64 	%rd64, %rd59, %rd62;
	mul.rn.f64 	%fd270, %fd320, %fd320;
	and.b32  	%r110, %r138, 1;
	setp.eq.b32 	%p39, %r110, 1;
	selp.f64 	%fd271, 0dBDA8FF8320FD8164, 0d3DE5DB65F9785EBA, %p39;
	ld.global.nc.v2.f64 	{%fd272, %fd273}, [%rd64];
	fma.rn.f64 	%fd274, %fd271, %fd270, %fd272;
	fma.rn.f64 	%fd275, %fd274, %fd270, %fd273;
	ld.global.nc.v2.f64 	{%fd276, %fd277}, [%rd64+16];
	fma.rn.f64 	%fd278, %fd275, %fd270, %fd276;
	fma.rn.f64 	%fd279, %fd278, %fd270, %fd277;
	ld.global.nc.v2.f64 	{%fd280, %fd281}, [%rd64+32];
	fma.rn.f64 	%fd282, %fd279, %fd270, %fd280;
	fma.rn.f64 	%fd283, %fd282, %fd270, %fd281;
	fma.rn.f64 	%fd284, %fd283, %fd320, %fd320;
	fma.rn.f64 	%fd285, %fd283, %fd270, 0d3FF0000000000000;
	selp.f64 	%fd286, %fd285, %fd284, %p39;
	and.b32  	%r111, %r138, 2;
	setp.eq.s32 	%p40, %r111, 0;
	mov.f64 	%fd287, 0d0000000000000000;
	sub.f64 	%fd288, %fd287, %fd286;
	selp.f64 	%fd289, %fd286, %fd288, %p40;
	mul.f64 	%fd290, %fd47, %fd70;
	mul.f64 	%fd291, %fd290, %fd289;
	sub.f64 	%fd307, %fd68, %fd291;
	add.s32 	%r134, %r134, 2;
	add.s32 	%r133, %r133, 2;
	add.s64 	%rd67, %rd67, 16;
	setp.ne.s32 	%p41, %r134, 0;
	@%p41 bra 	$L__BB3_41;
$L__BB3_52:
	mul.f64 	%fd292, %fd1, 0d3FE0000000000000;
	fma.rn.f64 	%fd322, %fd1, %fd292, %fd307;
$L__BB3_53:
	shl.b32 	%r112, %r1, 3;
	mov.u32 	%r113, s_energy;
	add.s32 	%r62, %r113, %r112;
	st.shared.f64 	[%r62], %fd322;
	bar.sync 	0;
	setp.lt.u32 	%p42, %r139, 2;
	@%p42 bra 	$L__BB3_57;
$L__BB3_54:
	shr.u32 	%r64, %r139, 1;
	setp.ge.u32 	%p43, %r1, %r64;
	@%p43 bra 	$L__BB3_56;
	shl.b32 	%r114, %r64, 3;
	add.s32 	%r115, %r62, %r114;
	ld.shared.f64 	%fd293, [%r115];
	ld.shared.f64 	%fd294, [%r62];
	add.f64 	%fd295, %fd293, %fd294;
	st.shared.f64 	[%r62], %fd295;
$L__BB3_56:
	bar.sync 	0;
	setp.gt.u32 	%p44, %r139, 3;
	mov.u32 	%r139, %r64;
	@%p44 bra 	$L__BB3_54;
$L__BB3_57:
	setp.ne.s32 	%p45, %r1, 0;
	@%p45 bra 	$L__BB3_59;
	ld.shared.f64 	%fd296, [s_energy];
	cvta.to.global.u64 	%rd65, %rd14;
	atom.global.add.f64 	%fd297, [%rd65], %fd296;
$L__BB3_59:
	ret;

}
	// .globl	_Z26calculate_coherence_kernelPKdiPdS1_
.visible .entry _Z26calculate_coherence_kernelPKdiPdS1_(
	.param .u64 .ptr .align 1 _Z26calculate_coherence_kernelPKdiPdS1__param_0,
	.param .u32 _Z26calculate_coherence_kernelPKdiPdS1__param_1,
	.param .u64 .ptr .align 1 _Z26calculate_coherence_kernelPKdiPdS1__param_2,
	.param .u64 .ptr .align 1 _Z26calculate_coherence_kernelPKdiPdS1__param_3
)
{
	.reg .pred 	%p<14>;
	.reg .b32 	%r<39>;
	.reg .b64 	%rd<17>;
	.reg .b64 	%fd<82>;

	ld.param.u64 	%rd1, [_Z26calculate_coherence_kernelPKdiPdS1__param_0];
	ld.param.u32 	%r17, [_Z26calculate_coherence_kernelPKdiPdS1__param_1];
	ld.param.u64 	%rd2, [_Z26calculate_coherence_kernelPKdiPdS1__param_2];
	ld.param.u64 	%rd3, [_Z26calculate_coherence_kernelPKdiPdS1__param_3];
	mov.u32 	%r38, %ntid.x;
	mov.u32 	%r2, %tid.x;
	mov.u32 	%r18, %ctaid.x;
	mad.lo.s32 	%r3, %r18, %r38, %r2;
	setp.ge.s32 	%p1, %r3, %r17;
	mov.f64 	%fd80, 0d0000000000000000;
	mov.f64 	%fd81, %fd80;
	@%p1 bra 	$L__BB4_11;
	cvta.to.global.u64 	%rd4, %rd1;
	mul.wide.s32 	%rd5, %r3, 8;
	add.s64 	%rd6, %rd4, %rd5;
	ld.global.nc.f64 	%fd1, [%rd6];
	abs.f64 	%fd2, %fd1;
	setp.neu.f64 	%p2, %fd2, 0d7FF0000000000000;
	@%p2 bra 	$L__BB4_3;
	mov.f64 	%fd22, 0d0000000000000000;
	mul.rn.f64 	%fd78, %fd1, %fd22;
	mov.b32 	%r36, 1;
	bra.uni 	$L__BB4_6;
$L__BB4_3:
	mul.f64 	%fd17, %fd1, 0d3FE45F306DC9C883;
	cvt.rni.s32.f64 	%r35, %fd17;
	cvt.rn.f64.s32 	%fd18, %r35;
	fma.rn.f64 	%fd19, %fd18, 0dBFF921FB54442D18, %fd1;
	fma.rn.f64 	%fd20, %fd18, 0dBC91A62633145C00, %fd19;
	fma.rn.f64 	%fd78, %fd18, 0dB97B839A252049C0, %fd20;
	setp.ltu.f64 	%p3, %fd2, 0d41E0000000000000;
	@%p3 bra 	$L__BB4_5;
	{ // callseq 11, 0
	.param .b64 param0;
	st.param.f64 	[param0], %fd1;
	.param .align 16 .b8 retval0[16];
	call.uni (retval0), 
	__internal_trig_reduction_slowpathd, 
	(
	param0
	);
	ld.param.f64 	%fd78, [retval0];
	ld.param.b32 	%r35, [retval0+8];
	} // callseq 11
$L__BB4_5:
	add.s32 	%r36, %r35, 1;
$L__BB4_6:
	setp.neu.f64 	%p4, %fd2, 0d7FF0000000000000;
	shl.b32 	%r21, %r36, 6;
	cvt.u64.u32 	%rd7, %r21;
	and.b64  	%rd8, %rd7, 64;
	mov.u64 	%rd9, __cudart_sin_cos_coeffs;
	add.s64 	%rd10, %rd9, %rd8;
	mul.rn.f64 	%fd23, %fd78, %fd78;
	and.b32  	%r22, %r36, 1;
	setp.eq.b32 	%p5, %r22, 1;
	selp.f64 	%fd24, 0dBDA8FF8320FD8164, 0d3DE5DB65F9785EBA, %p5;
	ld.global.nc.v2.f64 	{%fd25, %fd26}, [%rd10];
	fma.rn.f64 	%fd27, %fd24, %fd23, %fd25;
	fma.rn.f64 	%fd28, %fd27, %fd23, %fd26;
	ld.global.nc.v2.f64 	{%fd29, %fd30}, [%rd10+16];
	fma.rn.f64 	%fd31, %fd28, %fd23, %fd29;
	fma.rn.f64 	%fd32, %fd31, %fd23, %fd30;
	ld.global.nc.v2.f64 	{%fd33, %fd34}, [%rd10+32];
	fma.rn.f64 	%fd35, %fd32, %fd23, %fd33;
	fma.rn.f64 	%fd36, %fd35, %fd23, %fd34;
	fma.rn.f64 	%fd37, %fd36, %fd78, %fd78;
	fma.rn.f64 	%fd38, %fd36, %fd23, 0d3FF0000000000000;
	selp.f64 	%fd39, %fd38, %fd37, %p5;
	and.b32  	%r23, %r36, 2;
	setp.eq.s32 	%p6, %r23, 0;
	mov.f64 	%fd40, 0d0000000000000000;
	sub.f64 	%fd41, %fd40, %fd39;
	selp.f64 	%fd80, %fd39, %fd41, %p6;
	@%p4 bra 	$L__BB4_8;
	mov.f64 	%fd47, 0d0000000000000000;
	mul.rn.f64 	%fd79, %fd1, %fd47;
	mov.b32 	%r37, 0;
	bra.uni 	$L__BB4_10;
$L__BB4_8:
	mul.f64 	%fd42, %fd1, 0d3FE45F306DC9C883;
	cvt.rni.s32.f64 	%r37, %fd42;
	cvt.rn.f64.s32 	%fd43, %r37;
	fma.rn.f64 	%fd44, %fd43, 0dBFF921FB54442D18, %fd1;
	fma.rn.f64 	%fd45, %fd43, 0dBC91A62633145C00, %fd44;
	fma.rn.f64 	%fd79, %fd43, 0dB97B839A252049C0, %fd45;
	setp.ltu.f64 	%p7, %fd2, 0d41E0000000000000;
	@%p7 bra 	$L__BB4_10;
	{ // callseq 12, 0
	.param .b64 param0;
	st.param.f64 	[param0], %fd1;
	.param .align 16 .b8 retval0[16];
	call.uni (retval0), 
	__internal_trig_reduction_slowpathd, 
	(
	param0
	);
	ld.param.f64 	%fd79, [retval0];
	ld.param.b32 	%r37, [retval0+8];
	} // callseq 12
$L__BB4_10:
	shl.b32 	%r26, %r37, 6;
	cvt.u64.u32 	%rd11, %r26;
	and.b64  	%rd12, %rd11, 64;
	add.s64 	%rd14, %rd9, %rd12;
	mul.rn.f64 	%fd48, %fd79, %fd79;
	and.b32  	%r27, %r37, 1;
	setp.eq.b32 	%p8, %r27, 1;
	selp.f64 	%fd49, 0dBDA8FF8320FD8164, 0d3DE5DB65F9785EBA, %p8;
	ld.global.nc.v2.f64 	{%fd50, %fd51}, [%rd14];
	fma.rn.f64 	%fd52, %fd49, %fd48, %fd50;
	fma.rn.f64 	%fd53, %fd52, %fd48, %fd51;
	ld.global.nc.v2.f64 	{%fd54, %fd55}, [%rd14+16];
	fma.rn.f64 	%fd56, %fd53, %fd48, %fd54;
	fma.rn.f64 	%fd57, %fd56, %fd48, %fd55;
	ld.global.nc.v2.f64 	{%fd58, %fd59}, [%rd14+32];
	fma.rn.f64 	%fd60, %fd57, %fd48, %fd58;
	fma.rn.f64 	%fd61, %fd60, %fd48, %fd59;
	fma.rn.f64 	%fd62, %fd61, %fd79, %fd79;
	fma.rn.f64 	%fd63, %fd61, %fd48, 0d3FF0000000000000;
	selp.f64 	%fd64, %fd63, %fd62, %p8;
	and.b32  	%r28, %r37, 2;
	setp.eq.s32 	%p9, %r28, 0;
	mov.f64 	%fd65, 0d0000000000000000;
	sub.f64 	%fd66, %fd65, %fd64;
	selp.f64 	%fd81, %fd64, %fd66, %p9;
$L__BB4_11:
	shl.b32 	%r29, %r38, 3;
	mov.u32 	%r30, s_data;
	add.s32 	%r12, %r30, %r29;
	shl.b32 	%r31, %r2, 3;
	add.s32 	%r13, %r30, %r31;
	st.shared.f64 	[%r13], %fd80;
	add.s32 	%r14, %r12, %r31;
	st.shared.f64 	[%r14], %fd81;
	bar.sync 	0;
	setp.lt.u32 	%p10, %r38, 2;
	@%p10 bra 	$L__BB4_15;
$L__BB4_12:
	shr.u32 	%r16, %r38, 1;
	setp.ge.u32 	%p11, %r2, %r16;
	@%p11 bra 	$L__BB4_14;
	shl.b32 	%r32, %r16, 3;
	add.s32 	%r33, %r13, %r32;
	ld.shared.f64 	%fd67, [%r33];
	ld.shared.f64 	%fd68, [%r13];
	add.f64 	%fd69, %fd67, %fd68;
	st.shared.f64 	[%r13], %fd69;
	add.s32 	%r34, %r14, %r32;
	ld.shared.f64 	%fd70, [%r34];
	ld.shared.f64 	%fd71, [%r14];
	add.f64 	%fd72, %fd70, %fd71;
	st.shared.f64 	[%r14], %fd72;
$L__BB4_14:
	bar.sync 	0;
	setp.gt.u32 	%p12, %r38, 3;
	mov.u32 	%r38, %r16;
	@%p12 bra 	$L__BB4_12;
$L__BB4_15:
	setp.ne.s32 	%p13, %r2, 0;
	@%p13 bra 	$L__BB4_17;
	ld.shared.f64 	%fd73, [s_data];
	cvta.to.global.u64 	%rd15, %rd2;
	atom.global.add.f64 	%fd74, [%rd15], %fd73;
	ld.shared.f64 	%fd75, [%r12];
	cvta.to.global.u64 	%rd16, %rd3;
	atom.global.add.f64 	%fd76, [%rd16], %fd75;
$L__BB4_17:
	ret;

}
.func  (.param .align 16 .b8 func_retval0[16]) __internal_trig_reduction_slowpathd(
	.param .b64 __internal_trig_reduction_slowpathd_param_0
)
{
	.local .align 8 .b8 	__local_depot5[40];
	.reg .b64 	%SP;
	.reg .b64 	%SPL;
	.reg .pred 	%p<10>;
	.reg .b32 	%r<47>;
	.reg .b64 	%rd<74>;
	.reg .b64 	%fd<5>;

	mov.u64 	%SPL, __local_depot5;
	ld.param.f64 	%fd4, [__internal_trig_reduction_slowpathd_param_0];
	add.u64 	%rd1, %SPL, 0;
	{
	.reg .b32 %temp; 
	mov.b64 	{%temp, %r1}, %fd4;
	}
	shr.u32 	%r2, %r1, 20;
	and.b32  	%r3, %r2, 2047;
	setp.eq.s32 	%p1, %r3, 2047;
	mov.b32 	%r46, 0;
	@%p1 bra 	$L__BB5_9;
	add.s32 	%r20, %r3, -1024;
	mov.b64 	%rd20, %fd4;
	shl.b64 	%rd2, %rd20, 11;
	shr.u32 	%r4, %r20, 6;
	sub.s32 	%r45, 15, %r4;
	sub.s32 	%r21, 19, %r4;
	setp.lt.u32 	%p2, %r20, 128;
	selp.b32 	%r6, 18, %r21, %p2;
	setp.ge.s32 	%p3, %r45, %r6;
	mov.b64 	%rd70, 0;
	@%p3 bra 	$L__BB5_4;
	add.s32 	%r23, %r6, %r4;
	neg.s32 	%r43, %r23;
	or.b64  	%rd3, %rd2, -9223372036854775808;
	mov.b64 	%rd70, 0;
	mov.b32 	%r42, 0;
	mov.u64 	%rd25, __cudart_i2opi_d;
	mov.u32 	%r44, %r45;
$L__BB5_3:
	.pragma "nounroll";
	mul.wide.s32 	%rd22, %r42, 8;
	add.s64 	%rd23, %rd1, %rd22;
	mul.wide.s32 	%rd24, %r44, 8;
	add.s64 	%rd26, %rd25, %rd24;
	ld.global.nc.u64 	%rd27, [%rd26];
	{
	.reg .u32 %r0, %r1, %r2, %r3, %alo, %ahi, %blo, %bhi, %clo, %chi;
	mov.b64 	{%alo,%ahi}, %rd27;
	mov.b64 	{%blo,%bhi}, %rd3;
	mov.b64 	{%clo,%chi}, %rd70;
	mad.lo.cc.u32 	%r0, %alo, %blo, %clo;
	madc.hi.cc.u32 	%r1, %alo, %blo, %chi;
	madc.hi.u32 	%r2, %alo, %bhi, 0;
	mad.lo.cc.u32 	%r1, %alo, %bhi, %r1;
	madc.hi.cc.u32 	%r2, %ahi, %blo, %r2;
	madc.hi.u32 	%r3, %ahi, %bhi, 0;
	mad.lo.cc.u32 	%r1, %ahi, %blo, %r1;
	madc.lo.cc.u32 	%r2, %ahi, %bhi, %r2;
	addc.u32 	%r3, %r3, 0;
	mov.b64 	%rd28, {%r0,%r1};
	mov.b64 	%rd70, {%r2,%r3};
	}
	st.local.u64 	[%rd23], %rd28;
	add.s32 	%r44, %r44, 1;
	add.s32 	%r43, %r43, 1;
	add.s32 	%r42, %r42, 1;
	setp.ne.s32 	%p4, %r43, -15;
	mov.u32 	%r45, %r6;
	@%p4 bra 	$L__BB5_3;
$L__BB5_4:
	cvt.s64.s32 	%rd29, %r45;
	cvt.u64.u32 	%rd30, %r4;
	add.s64 	%rd31, %rd30, %rd29;
	shl.b64 	%rd32, %rd31, 3;
	add.s64 	%rd33, %rd1, %rd32;
	st.local.u64 	[%rd33+-120], %rd70;
	and.b32  	%r15, %r2, 63;
	ld.local.u64 	%rd72, [%rd1+16];
	ld.local.u64 	%rd71, [%rd1+24];
	setp.eq.s32 	%p5, %r15, 0;
	@%p5 bra 	$L__BB5_6;
	shl.b64 	%rd34, %rd71, %r15;
	shr.u64 	%rd35, %rd72, 1;
	xor.b32  	%r24, %r15, 63;
	shr.u64 	%rd36, %rd35, %r24;
	or.b64  	%rd71, %rd34, %rd36;
	ld.local.u64 	%rd37, [%rd1+8];
	shl.b64 	%rd38, %rd72, %r15;
	shr.u64 	%rd39, %rd37, 1;
	shr.u64 	%rd40, %rd39, %r24;
	or.b64  	%rd72, %rd38, %rd40;
$L__BB5_6:
	and.b32  	%r25, %r1, -2147483648;
	shr.u64 	%rd41, %rd71, 62;
	cvt.u32.u64 	%r26, %rd41;
	mov.b64 	{%r27, %r28}, %rd71;
	mov.b64 	{%r29, %r30}, %rd72;
	shf.l.wrap.b32 	%r31, %r30, %r27, 2;
	shf.l.wrap.b32 	%r32, %r27, %r28, 2;
	mov.b64 	%rd42, {%r31, %r32};
	shl.b64 	%rd43, %rd72, 2;
	shr.u64 	%rd44, %rd42, 63;
	cvt.u32.u64 	%r33, %rd44;
	add.s32 	%r34, %r33, %r26;
	setp.eq.s32 	%p6, %r25, 0;
	neg.s32 	%r35, %r34;
	selp.b32 	%r46, %r34, %r35, %p6;
	setp.gt.s64 	%p7, %rd42, -1;
	mov.b64 	%rd45, 0;
	{
	.reg .u32 %r0, %r1, %r2, %r3, %a0, %a1, %a2, %a3, %b0, %b1, %b2, %b3;
	mov.b64 	{%a0,%a1}, %rd45;
	mov.b64 	{%a2,%a3}, %rd45;
	mov.b64 	{%b0,%b1}, %rd43;
	mov.b64 	{%b2,%b3}, %rd42;
	sub.cc.u32 	%r0, %a0, %b0;
	subc.cc.u32 	%r1, %a1, %b1;
	subc.cc.u32 	%r2, %a2, %b2;
	subc.u32 	%r3, %a3, %b3;
	mov.b64 	%rd46, {%r0,%r1};
	mov.b64 	%rd47, {%r2,%r3};
	}
	xor.b32  	%r36, %r25, -2147483648;
	selp.b64 	%rd73, %rd42, %rd47, %p7;
	selp.b64 	%rd14, %rd43, %rd46, %p7;
	selp.b32 	%r17, %r25, %r36, %p7;
	clz.b64 	%r37, %rd73;
	cvt.u64.u32 	%rd15, %r37;
	setp.eq.s32 	%p8, %r37, 0;
	@%p8 bra 	$L__BB5_8;
	cvt.u32.u64 	%r38, %rd15;
	and.b32  	%r39, %r38, 63;
	shl.b64 	%rd48, %rd73, %r39;
	shr.u64 	%rd49, %rd14, 1;
	not.b32 	%r40, %r38;
	and.b32  	%r41, %r40, 63;
	shr.u64 	%rd50, %rd49, %r41;
	or.b64  	%rd73, %rd48, %rd50;
$L__BB5_8:
	mov.b64 	%rd51, -3958705157555305931;
	{
	.reg .u32 %r0, %r1, %r2, %r3, %alo, %ahi, %blo, %bhi;
	mov.b64 	{%alo,%ahi}, %rd73;
	mov.b64 	{%blo,%bhi}, %rd51;
	mul.lo.u32 	%r0, %alo, %blo;
	mul.hi.u32 	%r1, %alo, %blo;
	mad.lo.cc.u32 	%r1, %alo, %bhi, %r1;
	madc.hi.u32 	%r2, %alo, %bhi, 0;
	mad.lo.cc.u32 	%r1, %ahi, %blo, %r1;
	madc.hi.cc.u32 	%r2, %ahi, %blo, %r2;
	madc.hi.u32 	%r3, %ahi, %bhi, 0;
	mad.lo.cc.u32 	%r2, %ahi, %bhi, %r2;
	addc.u32 	%r3, %r3, 0;
	mov.b64 	%rd52, {%r0,%r1};
	mov.b64 	%rd53, {%r2,%r3};
	}
	setp.gt.s64 	%p9, %rd53, 0;
	{
	.reg .u32 %r0, %r1, %r2, %r3, %a0, %a1, %a2, %a3, %b0, %b1, %b2, %b3;
	mov.b64 	{%a0,%a1}, %rd52;
	mov.b64 	{%a2,%a3}, %rd53;
	mov.b64 	{%b0,%b1}, %rd52;
	mov.b64 	{%b2,%b3}, %rd53;
	add.cc.u32 	%r0, %a0, %b0;
	addc.cc.u32 	%r1, %a1, %b1;
	addc.cc.u32 	%r2, %a2, %b2;
	addc.u32 	%r3, %a3, %b3;
	mov.b64 	%rd54, {%r0,%r1};
	mov.b64 	%rd55, {%r2,%r3};
	}
	selp.b64 	%rd56, %rd55, %rd53, %p9;
	selp.s64 	%rd57, -1, 0, %p9;
	sub.s64 	%rd58, %rd57, %rd15;
	cvt.u64.u32 	%rd59, %r17;
	shl.b64 	%rd60, %rd59, 32;
	add.s64 	%rd61, %rd56, 1;
	shr.u64 	%rd62, %rd61, 10;
	add.s64 	%rd63, %rd62, 1;
	shr.u64 	%rd64, %rd63, 1;
	shl.b64 	%rd65, %rd58, 52;
	add.s64 	%rd66, %rd65, %rd64;
	add.s64 	%rd67, %rd66, 4602678819172646912;
	or.b64  	%rd68, %rd67, %rd60;
	mov.b64 	%fd4, %rd68;
$L__BB5_9:
	st.param.f64 	[func_retval0], %fd4;
	st.param.b32 	[func_retval0+8], %r46;
	ret;

}


// ===== COMPILED SASS (sm_100) =====

	.target	sm_100

	.elftype	@"ET_EXEC"


//--------------------- .note.nv.tkinfo           --------------------------
	.section	.note.nv.tkinfo,"",@"SHT_NOTE"
	.sectionflags	@"SHF_NOTE_NV_TKINFO"
	.tkinfo
        /*0018*/ 	.word	0x00000002
        /*0030*/ 	.string	""
        /*0030*/ 	.string	"ptxas"
        /*0030*/ 	.string	"Cuda compilation tools, release 13.0, V13.0.88"
        /*0030*/ 	.string	"Build cuda_13.0.r13.0/compiler.36424714_0"
        /*0030*/ 	.string	"-arch sm_100 -m 64 "



//--------------------- .note.nv.cuinfo           --------------------------
	.section	.note.nv.cuinfo,"",@"SHT_NOTE"
	.sectionflags	@"SHF_NOTE_NV_CUINFO"
        /*0018*/ 	.short	0x0002
        /*001a*/ 	.short	0x0064
        /*001c*/ 	.short	0x0082
	.zero		2


//--------------------- .nv.info                  --------------------------
	.section	.nv.info,"",@"SHT_CUDA_INFO"
	.align	4


	//----- nvinfo : EIATTR_REGCOUNT
	.align		4
        /*0000*/ 	.byte	0x04, 0x2f
        /*0002*/ 	.short	(.L_12 - .L_11)
	.align		4
.L_11:
        /*0004*/ 	.word	index@(_Z20langevin_step_kernelPKdS0_S0_S0_PdS1_S1_iddddP17curandStateXORWOW)
        /*0008*/ 	.word	0x00000036


	//----- nvinfo : EIATTR_FRAME_SIZE
	.align		4
.L_12:
        /*000c*/ 	.byte	0x04, 0x11
        /*000e*/ 	.short	(.L_14 - .L_13)
	.align		4
.L_13:
        /*0010*/ 	.word	index@($_Z20langevin_step_kernelPKdS0_S0_S0_PdS1_S1_iddddP17curandStateXORWOW$__internal_trig_reduction_slowpathd)
        /*0014*/ 	.word	0x00000028


	//----- nvinfo : EIATTR_FRAME_SIZE
	.align		4
.L_14:
        /*0018*/ 	.byte	0x04, 0x11
        /*001a*/ 	.short	(.L_16 - .L_15)
	.align		4
.L_15:
        /*001c*/ 	.word	index@($__internal_2_$__cuda_sm20_dsqrt_rn_f64_mediumpath_v1)
        /*0020*/ 	.word	0x00000028


	//----- nvinfo : EIATTR_FRAME_SIZE
	.align		4
.L_16:
        /*0024*/ 	.byte	0x04, 0x11
        /*0026*/ 	.short	(.L_18 - .L_17)
	.align		4
.L_17:
        /*0028*/ 	.word	index@($__internal_1_$__cuda_sm20_div_rn_f64_full)
        /*002c*/ 	.word	0x00000028


	//----- nvinfo : EIATTR_FRAME_SIZE
	.align		4
.L_18:
        /*0030*/ 	.byte	0x04, 0x11
        /*0032*/ 	.short	(.L_20 - .L_19)
	.align		4
.L_19:
        /*0034*/ 	.word	index@(_Z20langevin_step_kernelPKdS0_S0_S0_PdS1_S1_iddddP17curandStateXORWOW)
        /*0038*/ 	.word	0x00000028


	//----- nvinfo : EIATTR_REGCOUNT
	.align		4
.L_20:
        /*003c*/ 	.byte	0x04, 0x2f
        /*003e*/ 	.short	(.L_22 - .L_21)
	.align		4
.L_21:
        /*0040*/ 	.word	index@(_Z15init_rng_kernelP17curandStateXORWOWyi)
        /*0044*/ 	.word	0x0000001f


	//----- nvinfo : EIATTR_FRAME_SIZE
	.align		4
.L_22:
        /*0048*/ 	.byte	0x04, 0x11
        /*004a*/ 	.short	(.L_24 - .L_23)
	.align		4
.L_23:
        /*004c*/ 	.word	index@(_Z15init_rng_kernelP17curandStateXORWOWyi)
        /*0050*/ 	.word	0x00000000


	//----- nvinfo : EIATTR_REGCOUNT
	.align		4
.L_24:
        /*0054*/ 	.byte	0x04, 0x2f
        /*0056*/ 	.short	(.L_26 - .L_25)
	.align		4
.L_25:
        /*0058*/ 	.word	index@(_Z24calculate_entropy_kernelPKdidPd)
        /*005c*/ 	.word	0x0000001c


	//----- nvinfo : EIATTR_FRAME_SIZE
	.align		4
.L_26:
        /*0060*/ 	.byte	0x04, 0x11
        /*0062*/ 	.short	(.L_28 - .L_27)
	.align		4
.L_27:
        /*0064*/ 	.word	index@($__internal_0_$__cuda_sm20_div_rn_f64_full)
        /*0068*/ 	.word	0x00000000


	//----- nvinfo : EIATTR_FRAME_SIZE
	.align		4
.L_28:
        /*006c*/ 	.byte	0x04, 0x11
        /*006e*/ 	.short	(.L_30 - .L_29)
	.align		4
.L_29:
        /*0070*/ 	.word	index@(_Z24calculate_entropy_kernelPKdidPd)
        /*0074*/ 	.word	0x00000000


	//----- nvinfo : EIATTR_REGCOUNT
	.align		4
.L_30:
        /*0078*/ 	.byte	0x04, 0x2f
        /*007a*/ 	.short	(.L_32 - .L_31)
	.align		4
.L_31:
        /*007c*/ 	.word	index@(_Z23calculate_energy_kernelPKdS0_S0_idPd)
        /*0080*/ 	.word	0x00000030


	//----- nvinfo : EIATTR_FRAME_SIZE
	.align		4
.L_32:
        /*0084*/ 	.byte	0x04, 0x11
        /*0086*/ 	.short	(.L_34 - .L_33)
	.align		4
.L_33:
        /*0088*/ 	.word	index@($_Z23calculate_energy_kernelPKdS0_S0_idPd$__internal_trig_reduction_slowpathd)
        /*008c*/ 	.word	0x00000028


	//----- nvinfo : EIATTR_FRAME_SIZE
	.align		4
.L_34:
        /*0090*/ 	.byte	0x04, 0x11
        /*0092*/ 	.short	(.L_36 - .L_35)
	.align		4
.L_35:
        /*0094*/ 	.word	index@(_Z23calculate_energy_kernelPKdS0_S0_idPd)
        /*0098*/ 	.word	0x00000028


	//----- nvinfo : EIATTR_REGCOUNT
	.align		4
.L_36:
        /*009c*/ 	.byte	0x04, 0x2f
        /*009e*/ 	.short	(.L_38 - .L_37)
	.align		4
.L_37:
        /*00a0*/ 	.word	index@(_Z26calculate_coherence_kernelPKdiPdS1_)
        /*00a4*/ 	.word	0x00000020


	//----- nvinfo : EIATTR_FRAME_SIZE
	.align		4
.L_38:
        /*00a8*/ 	.byte	0x04, 0x11
        /*00aa*/ 	.short	(.L_40 - .L_39)
	.align		4
.L_39:
        /*00ac*/ 	.word	index@($_Z26calculate_coherence_kernelPKdiPdS1_$__internal_trig_reduction_slowpathd)
        /*00b0*/ 	.word	0x00000028


	//----- nvinfo : EIATTR_FRAME_SIZE
	.align		4
.L_40:
        /*00b4*/ 	.byte	0x04, 0x11
        /*00b6*/ 	.short	(.L_42 - .L_41)
	.align		4
.L_41:
        /*00b8*/ 	.word	index@(_Z26calculate_coherence_kernelPKdiPdS1_)
        /*00bc*/ 	.word	0x00000028


	//----- nvinfo : EIATTR_MIN_STACK_SIZE
	.align		4
.L_42:
        /*00c0*/ 	.byte	0x04, 0x12
        /*00c2*/ 	.short	(.L_44 - .L_43)
	.align		4
.L_43:
        /*00c4*/ 	.word	index@(_Z26calculate_coherence_kernelPKdiPdS1_)
        /*00c8*/ 	.word	0x00000028


	//----- nvinfo : EIATTR_MIN_STACK_SIZE
	.align		4
.L_44:
        /*00cc*/ 	.byte	0x04, 0x12
        /*00ce*/ 	.short	(.L_46 - .L_45)
	.align		4
.L_45:
        /*00d0*/ 	.word	index@(_Z23calculate_energy_kernelPKdS0_S0_idPd)
        /*00d4*/ 	.word	0x00000028


	//----- nvinfo : EIATTR_MIN_STACK_SIZE
	.align		4
.L_46:
        /*00d8*/ 	.byte	0x04, 0x12
        /*00da*/ 	.short	(.L_48 - .L_47)
	.align		4
.L_47:
        /*00dc*/ 	.word	index@(_Z24calculate_entropy_kernelPKdidPd)
        /*00e0*/ 	.word	0x00000000


	//----- nvinfo : EIATTR_MIN_STACK_SIZE
	.align		4
.L_48:
        /*00e4*/ 	.byte	0x04, 0x12
        /*00e6*/ 	.short	(.L_50 - .L_49)
	.align		4
.L_49:
        /*00e8*/ 	.word	index@(_Z15init_rng_kernelP17curandStateXORWOWyi)
        /*00ec*/ 	.word	0x00000000


	//----- nvinfo : EIATTR_MIN_STACK_SIZE
	.align		4
.L_50:
        /*00f0*/ 	.byte	0x04, 0x12
        /*00f2*/ 	.short	(.L_52 - .L_51)
	.align		4
.L_51:
        /*00f4*/ 	.word	index@(_Z20langevin_step_kernelPKdS0_S0_S0_PdS1_S1_iddddP17curandStateXORWOW)
        /*00f8*/ 	.word	0x00000028
.L_52:


//--------------------- .nv.compat                --------------------------
	.section	.nv.compat,"",@"SHT_CUDA_COMPAT_INFO"
	.align	4
        /*0000*/ 	.byte	0x02, 0x09, 0x00, 0x00, 0x02, 0x02, 0x01, 0x00, 0x02, 0x05, 0x05, 0x00, 0x03, 0x07, 0x01, 0x01
        /*0010*/ 	.byte	0x02, 0x03, 0x00, 0x00, 0x02, 0x06, 0x01, 0x00, 0x04, 0x0b, 0x08, 0x00, 0x01, 0x00, 0x00, 0x00
        /*0020*/ 	.byte	0x00, 0x00, 0x00, 0x00


//--------------------- .nv.info._Z26calculate_coherence_kernelPKdiPdS1_ --------------------------
	.section	.nv.info._Z26calculate_coherence_kernelPKdiPdS1_,"",@"SHT_CUDA_INFO"
	.sectionflags	@""
	.align	4


	//----- nvinfo : EIATTR_CUDA_API_VERSION
	.align		4
        /*0000*/ 	.byte	0x04, 0x37
        /*0002*/ 	.short	(.L_54 - .L_53)
.L_53:
        /*0004*/ 	.word	0x00000082


	//----- nvinfo : EIATTR_KPARAM_INFO
	.align		4
.L_54:
        /*0008*/ 	.byte	0x04, 0x17
        /*000a*/ 	.short	(.L_56 - .L_55)
.L_55:
        /*000c*/ 	.word	0x00000000
        /*0010*/ 	.short	0x0003
        /*0012*/ 	.short	0x0018
        /*0014*/ 	.byte	0x00, 0xf5, 0x21, 0x00


	//----- nvinfo : EIATTR_KPARAM_INFO
	.align		4
.L_56:
        /*0018*/ 	.byte	0x04, 0x17
        /*001a*/ 	.short	(.L_58 - .L_57)
.L_57:
        /*001c*/ 	.word	0x00000000
        /*0020*/ 	.short	0x0002
        /*0022*/ 	.short	0x0010
        /*0024*/ 	.byte	0x00, 0xf5, 0x21, 0x00


	//----- nvinfo : EIATTR_KPARAM_INFO
	.align		4
.L_58:
        /*0028*/ 	.byte	0x04, 0x17
        /*002a*/ 	.short	(.L_60 - .L_59)
.L_59:
        /*002c*/ 	.word	0x00000000
        /*0030*/ 	.short	0x0001
        /*0032*/ 	.short	0x0008
        /*0034*/ 	.byte	0x00, 0xf0, 0x11, 0x00


	//----- nvinfo : EIATTR_KPARAM_INFO
	.align		4
.L_60:
        /*0038*/ 	.byte	0x04, 0x17
        /*003a*/ 	.short	(.L_62 - .L_61)
.L_61:
        /*003c*/ 	.word	0x00000000
        /*0040*/ 	.short	0x0000
        /*0042*/ 	.short	0x0000
        /*0044*/ 	.byte	0x00, 0xf5, 0x21, 0x00


	//----- nvinfo : EIATTR_SPARSE_MMA_MASK
	.align		4
.L_62:
        /*0048*/ 	.byte	0x03, 0x50
        /*004a*/ 	.short	0x0000


	//----- nvinfo : EIATTR_MAXREG_COUNT
	.align		4
        /*004c*/ 	.byte	0x03, 0x1b
        /*004e*/ 	.short	0x00ff


	//----- nvinfo : EIATTR_NUM_BARRIERS
	.align		4
        /*0050*/ 	.byte	0x02, 0x4c
        /*0052*/ 	.byte	0x01
	.zero		1


	//----- nvinfo : EIATTR_MERCURY_ISA_VERSION
	.align		4
        /*0054*/ 	.byte	0x03, 0x5f
        /*0056*/ 	.short	0x0101


	//----- nvinfo : EIATTR_VRC_CTA_INIT_COUNT
	.align		4
        /*0058*/ 	.byte	0x02, 0x4a
	.zero		1
	.zero		1


	//----- nvinfo : EIATTR_EXIT_INSTR_OFFSETS
	.align		4
        /*005c*/ 	.byte	0x04, 0x1c
        /*005e*/ 	.short	(.L_64 - .L_63)


	//   ....[0]....
.L_63:
        /*0060*/ 	.word	0x00000a60


	//   ....[1]....
        /*0064*/ 	.word	0x00000b00


	//----- nvinfo : EIATTR_CRS_STACK_SIZE
	.align		4
.L_64:
        /*0068*/ 	.byte	0x04, 0x1e
        /*006a*/ 	.short	(.L_66 - .L_65)
.L_65:
        /*006c*/ 	.word	0x00000000


	//----- nvinfo : EIATTR_CBANK_PARAM_SIZE
	.align		4
.L_66:
        /*0070*/ 	.byte	0x03, 0x19
        /*0072*/ 	.short	0x0020


	//----- nvinfo : EIATTR_PARAM_CBANK
	.align		4
        /*0074*/ 	.byte	0x04, 0x0a
        /*0076*/ 	.short	(.L_68 - .L_67)
	.align		4
.L_67:
        /*0078*/ 	.word	index@(.nv.constant0._Z26calculate_coherence_kernelPKdiPdS1_)
        /*007c*/ 	.short	0x0380
        /*007e*/ 	.short	0x0020


	//----- nvinfo : EIATTR_SW_WAR
	.align		4
.L_68:
        /*0080*/ 	.byte	0x04, 0x36
        /*0082*/ 	.short	(.L_70 - .L_69)
.L_69:
        /*0084*/ 	.word	0x00000008
.L_70:


//--------------------- .nv.info._Z23calculate_energy_kernelPKdS0_S0_idPd --------------------------
	.section	.nv.info._Z23calculate_energy_kernelPKdS0_S0_idPd,"",@"SHT_CUDA_INFO"
	.sectionflags	@""
	.align	4


	//----- nvinfo : EIATTR_CUDA_API_VERSION
	.align		4
        /*0000*/ 	.byte	0x04, 0x37
        /*0002*/ 	.short	(.L_72 - .L_71)
.L_71:
        /*0004*/ 	.word	0x00000082


	//----- nvinfo : EIATTR_KPARAM_INFO
	.align		4
.L_72:
        /*0008*/ 	.byte	0x04, 0x17
        /*000a*/ 	.short	(.L_74 - .L_73)
.L_73:
        /*000c*/ 	.word	0x00000000
        /*0010*/ 	.short	0x0005
        /*0012*/ 	.short	0x0028
        /*0014*/ 	.byte	0x00, 0xf5, 0x21, 0x00


	//----- nvinfo : EIATTR_KPARAM_INFO
	.align		4
.L_74:
        /*0018*/ 	.byte	0x04, 0x17
        /*001a*/ 	.short	(.L_76 - .L_75)
.L_75:
        /*001c*/ 	.word	0x00000000
        /*0020*/ 	.short	0x0004
        /*0022*/ 	.short	0x0020
        /*0024*/ 	.byte	0x00, 0xf0, 0x21, 0x00


	//----- nvinfo : EIATTR_KPARAM_INFO
	.align		4
.L_76:
        /*0028*/ 	.byte	0x04, 0x17
        /*002a*/ 	.short	(.L_78 - .L_77)
.L_77:
        /*002c*/ 	.word	0x00000000
        /*0030*/ 	.short	0x0003
        /*0032*/ 	.short	0x0018
        /*0034*/ 	.byte	0x00, 0xf0, 0x11, 0x00


	//----- nvinfo : EIATTR_KPARAM_INFO
	.align		4
.L_78:
        /*0038*/ 	.byte	0x04, 0x17
        /*003a*/ 	.short	(.L_80 - .L_79)
.L_79:
        /*003c*/ 	.word	0x00000000
        /*0040*/ 	.short	0x0002
        /*0042*/ 	.short	0x0010
        /*0044*/ 	.byte	0x00, 0xf5, 0x21, 0x00


	//----- nvinfo : EIATTR_KPARAM_INFO
	.align		4
.L_80:
        /*0048*/ 	.byte	0x04, 0x17
        /*004a*/ 	.short	(.L_82 - .L_81)
.L_81:
        /*004c*/ 	.word	0x00000000
        /*0050*/ 	.short	0x0001
        /*0052*/ 	.short	0x0008
        /*0054*/ 	.byte	0x00, 0xf5, 0x21, 0x00


	//----- nvinfo : EIATTR_KPARAM_INFO
	.align		4
.L_82:
        /*0058*/ 	.byte	0x04, 0x17
        /*005a*/ 	.short	(.L_84 - .L_83)
.L_83:
        /*005c*/ 	.word	0x00000000
        /*0060*/ 	.short	0x0000
        /*0062*/ 	.short	0x0000
        /*0064*/ 	.byte	0x00, 0xf5, 0x21, 0x00


	//----- nvinfo : EIATTR_SPARSE_MMA_MASK
	.align		4
.L_84:
        /*0068*/ 	.byte	0x03, 0x50
        /*006a*/ 	.short	0x0000


	//----- nvinfo : EIATTR_MAXREG_COUNT
	.align		4
        /*006c*/ 	.byte	0x03, 0x1b
        /*006e*/ 	.short	0x00ff


	//----- nvinfo : EIATTR_NUM_BARRIERS
	.align		4
        /*0070*/ 	.byte	0x02, 0x4c
        /*0072*/ 	.byte	0x01
	.zero		1


	//----- nvinfo : EIATTR_MERCURY_ISA_VERSION
	.align		4
        /*0074*/ 	.byte	0x03, 0x5f
        /*0076*/ 	.short	0x0101


	//----- nvinfo : EIATTR_VRC_CTA_INIT_COUNT
	.align		4
        /*0078*/ 	.byte	0x02, 0x4a
	.zero		1
	.zero		1


	//----- nvinfo : EIATTR_EXIT_INSTR_OFFSETS
	.align		4
        /*007c*/ 	.byte	0x04, 0x1c
        /*007e*/ 	.short	(.L_86 - .L_85)


	//   ....[0]....
.L_85:
        /*0080*/ 	.word	0x00002570


	//   ....[1]....
        /*0084*/ 	.word	0x000025e0


	//----- nvinfo : EIATTR_CRS_STACK_SIZE
	.align		4
.L_86:
        /*0088*/ 	.byte	0x04, 0x1e
        /*008a*/ 	.short	(.L_88 - .L_87)
.L_87:
        /*008c*/ 	.word	0x00000000


	//----- nvinfo : EIATTR_CBANK_PARAM_SIZE
	.align		4
.L_88:
        /*0090*/ 	.byte	0x03, 0x19
        /*0092*/ 	.short	0x0030


	//----- nvinfo : EIATTR_PARAM_CBANK
	.align		4
        /*0094*/ 	.byte	0x04, 0x0a
        /*0096*/ 	.short	(.L_90 - .L_89)
	.align		4
.L_89:
        /*0098*/ 	.word	index@(.nv.constant0._Z23calculate_energy_kernelPKdS0_S0_idPd)
        /*009c*/ 	.short	0x0380
        /*009e*/ 	.short	0x0030


	//----- nvinfo : EIATTR_SW_WAR
	.align		4
.L_90:
        /*00a0*/ 	.byte	0x04, 0x36
        /*00a2*/ 	.short	(.L_92 - .L_91)
.L_91:
        /*00a4*/ 	.word	0x00000008
.L_92:


//--------------------- .nv.info._Z24calculate_entropy_kernelPKdidPd --------------------------
	.section	.nv.info._Z24calculate_entropy_kernelPKdidPd,"",@"SHT_CUDA_INFO"
	.sectionflags	@""
	.align	4


	//----- nvinfo : EIATTR_CUDA_API_VERSION
	.align		4
        /*0000*/ 	.byte	0x04, 0x37
        /*0002*/ 	.short	(.L_94 - .L_93)
.L_93:
        /*0004*/ 	.word	0x00000082


	//----- nvinfo : EIATTR_KPARAM_INFO
	.align		4
.L_94:
        /*0008*/ 	.byte	0x04, 0x17
        /*000a*/ 	.short	(.L_96 - .L_95)
.L_95:
        /*000c*/ 	.word	0x00000000
        /*0010*/ 	.short	0x0003
        /*0012*/ 	.short	0x0018
        /*0014*/ 	.byte	0x00, 0xf5, 0x21, 0x00


	//----- nvinfo : EIATTR_KPARAM_INFO
	.align		4
.L_96:
        /*0018*/ 	.byte	0x04, 0x17
        /*001a*/ 	.short	(.L_98 - .L_97)
.L_97:
        /*001c*/ 	.word	0x00000000
        /*0020*/ 	.short	0x0002
        /*0022*/ 	.short	0x0010
        /*0024*/ 	.byte	0x00, 0xf0, 0x21, 0x00


	//----- nvinfo : EIATTR_KPARAM_INFO
	.align		4
.L_98:
        /*0028*/ 	.byte	0x04, 0x17
        /*002a*/ 	.short	(.L_100 - .L_99)
.L_99:
        /*002c*/ 	.word	0x00000000
        /*0030*/ 	.short	0x0001
        /*0032*/ 	.short	0x0008
        /*0034*/ 	.byte	0x00, 0xf0, 0x11, 0x00


	//----- nvinfo : EIATTR_KPARAM_INFO
	.align		4
.L_100:
        /*0038*/ 	.byte	0x04, 0x17
        /*003a*/ 	.short	(.L_102 - .L_101)
.L_101:
        /*003c*/ 	.word	0x00000000
        /*0040*/ 	.short	0x0000
        /*0042*/ 	.short	0x0000
        /*0044*/ 	.byte	0x00, 0xf5, 0x21, 0x00


	//----- nvinfo : EIATTR_SPARSE_MMA_MASK
	.align		4
.L_102:
        /*0048*/ 	.byte	0x03, 0x50
        /*004a*/ 	.short	0x0000


	//----- nvinfo : EIATTR_MAXREG_COUNT
	.align		4
        /*004c*/ 	.byte	0x03, 0x1b
        /*004e*/ 	.short	0x00ff


	//----- nvinfo : EIATTR_NUM_BARRIERS
	.align		4
        /*0050*/ 	.byte	0x02, 0x4c
        /*0052*/ 	.byte	0x01
	.zero		1


	//----- nvinfo : EIATTR_MERCURY_ISA_VERSION
	.align		4
        /*0054*/ 	.byte	0x03, 0x5f
        /*0056*/ 	.short	0x0101


	//----- nvinfo : EIATTR_VRC_CTA_INIT_COUNT
	.align		4
        /*0058*/ 	.byte	0x02, 0x4a
	.zero		1
	.zero		1


	//----- nvinfo : EIATTR_EXIT_INSTR_OFFSETS
	.align		4
        /*005c*/ 	.byte	0x04, 0x1c
        /*005e*/ 	.short	(.L_104 - .L_103)


	//   ....[0]....
.L_103:
        /*0060*/ 	.word	0x00000d40


	//   ....[1]....
        /*0064*/ 	.word	0x00000db0


	//----- nvinfo : EIATTR_CRS_STACK_SIZE
	.align		4
.L_104:
        /*0068*/ 	.byte	0x04, 0x1e
        /*006a*/ 	.short	(.L_106 - .L_105)
.L_105:
        /*006c*/ 	.word	0x00000000


	//----- nvinfo : EIATTR_CBANK_PARAM_SIZE
	.align		4
.L_106:
        /*0070*/ 	.byte	0x03, 0x19
        /*0072*/ 	.short	0x0020


	//----- nvinfo : EIATTR_PARAM_CBANK
	.align		4
        /*0074*/ 	.byte	0x04, 0x0a
        /*0076*/ 	.short	(.L_108 - .L_107)
	.align		4
.L_107:
        /*0078*/ 	.word	index@(.nv.constant0._Z24calculate_entropy_kernelPKdidPd)
        /*007c*/ 	.short	0x0380
        /*007e*/ 	.short	0x0020


	//----- nvinfo : EIATTR_SW_WAR
	.align		4
.L_108:
        /*0080*/ 	.byte	0x04, 0x36
        /*0082*/ 	.short	(.L_110 - .L_109)
.L_109:
        /*0084*/ 	.word	0x00000008
.L_110:


//--------------------- .nv.info._Z15init_rng_kernelP17curandStateXORWOWyi --------------------------
	.section	.nv.info._Z15init_rng_kernelP17curandStateXORWOWyi,"",@"SHT_CUDA_INFO"
	.sectionflags	@""
	.align	4


	//----- nvinfo : EIATTR_CUDA_API_VERSION
	.align		4
        /*0000*/ 	.byte	0x04, 0x37
        /*0002*/ 	.short	(.L_112 - .L_111)
.L_111:
        /*0004*/ 	.word	0x00000082


	//----- nvinfo : EIATTR_KPARAM_INFO
	.align		4
.L_112:
        /*0008*/ 	.byte	0x04, 0x17
        /*000a*/ 	.short	(.L_114 - .L_113)
.L_113:
        /*000c*/ 	.word	0x00000000
        /*0010*/ 	.short	0x0002
        /*0012*/ 	.short	0x0010
        /*0014*/ 	.byte	0x00, 0xf0, 0x11, 0x00


	//----- nvinfo : EIATTR_KPARAM_INFO
	.align		4
.L_114:
        /*0018*/ 	.byte	0x04, 0x17
        /*001a*/ 	.short	(.L_116 - .L_115)
.L_115:
        /*001c*/ 	.word	0x00000000
        /*0020*/ 	.short	0x0001
        /*0022*/ 	.short	0x0008
        /*0024*/ 	.byte	0x00, 0xf0, 0x21, 0x00


	//----- nvinfo : EIATTR_KPARAM_INFO
	.align		4
.L_116:
        /*0028*/ 	.byte	0x04, 0x17
        /*002a*/ 	.short	(.L_118 - .L_117)
.L_117:
        /*002c*/ 	.word	0x00000000
        /*0030*/ 	.short	0x0000
        /*0032*/ 	.short	0x0000
        /*0034*/ 	.byte	0x00, 0xf5, 0x21, 0x00


	//----- nvinfo : EIATTR_SPARSE_MMA_MASK
	.align		4
.L_118:
        /*0038*/ 	.byte	0x03, 0x50
        /*003a*/ 	.short	0x0000


	//----- nvinfo : EIATTR_MAXREG_COUNT
	.align		4
        /*003c*/ 	.byte	0x03, 0x1b
        /*003e*/ 	.short	0x00ff


	//----- nvinfo : EIATTR_MERCURY_ISA_VERSION
	.align		4
        /*0040*/ 	.byte	0x03, 0x5f
        /*0042*/ 	.short	0x0101


	//----- nvinfo : EIATTR_VRC_CTA_INIT_COUNT
	.align		4
        /*0044*/ 	.byte	0x02, 0x4a
	.zero		1
	.zero		1


	//----- nvinfo : EIATTR_EXIT_INSTR_OFFSETS
	.align		4
        /*0048*/ 	.byte	0x04, 0x1c
        /*004a*/ 	.short	(.L_120 - .L_119)


	//   ....[0]....
.L_119:
        /*004c*/ 	.word	0x00000070


	//   ....[1]....
        /*0050*/ 	.word	0x00000f00


	//----- nvinfo : EIATTR_CRS_STACK_SIZE
	.align		4
.L_120:
        /*0054*/ 	.byte	0x04, 0x1e
        /*0056*/ 	.short	(.L_122 - .L_121)
.L_121:
        /*0058*/ 	.word	0x00000000


	//----- nvinfo : EIATTR_CBANK_PARAM_SIZE
	.align		4
.L_122:
        /*005c*/ 	.byte	0x03, 0x19
        /*005e*/ 	.short	0x0014


	//----- nvinfo : EIATTR_PARAM_CBANK
	.align		4
        /*0060*/ 	.byte	0x04, 0x0a
        /*0062*/ 	.short	(.L_124 - .L_123)
	.align		4
.L_123:
        /*0064*/ 	.word	index@(.nv.constant0._Z15init_rng_kernelP17curandStateXORWOWyi)
        /*0068*/ 	.short	0x0380
        /*006a*/ 	.short	0x0014


	//----- nvinfo : EIATTR_SW_WAR
	.align		4
.L_124:
        /*006c*/ 	.byte	0x04, 0x36
        /*006e*/ 	.short	(.L_126 - .L_125)
.L_125:
        /*0070*/ 	.word	0x00000008
.L_126:


//--------------------- .nv.info._Z20langevin_step_kernelPKdS0_S0_S0_PdS1_S1_iddddP17curandStateXORWOW --------------------------
	.section	.nv.info._Z20langevin_step_kernelPKdS0_S0_S0_PdS1_S1_iddddP17curandStateXORWOW,"",@"SHT_CUDA_INFO"
	.sectionflags	@""
	.align	4


	//----- nvinfo : EIATTR_CUDA_API_VERSION
	.align		4
        /*0000*/ 	.byte	0x04, 0x37
        /*0002*/ 	.short	(.L_128 - .L_127)
.L_127:
        /*0004*/ 	.word	0x00000082


	//----- nvinfo : EIATTR_KPARAM_INFO
	.align		4
.L_128:
        /*0008*/ 	.byte	0x04, 0x17
        /*000a*/ 	.short	(.L_130 - .L_129)
.L_129:
        /*000c*/ 	.word	0x00000000
        /*0010*/ 	.short	0x000c
        /*0012*/ 	.short	0x0060
        /*0014*/ 	.byte	0x00, 0xf5, 0x21, 0x00


	//----- nvinfo : EIATTR_KPARAM_INFO
	.align		4
.L_130:
        /*0018*/ 	.byte	0x04, 0x17
        /*001a*/ 	.short	(.L_132 - .L_131)
.L_131:
        /*001c*/ 	.word	0x00000000
        /*0020*/ 	.short	0x000b
        /*0022*/ 	.short	0x0058
        /*0024*/ 	.byte	0x00, 0xf0, 0x21, 0x00


	//----- nvinfo : EIATTR_KPARAM_INFO
	.align		4
.L_132:
        /*0028*/ 	.byte	0x04, 0x17
        /*002a*/ 	.short	(.L_134 - .L_133)
.L_133:
        /*002c*/ 	.word	0x00000000
        /*0030*/ 	.short	0x000a
        /*0032*/ 	.short	0x0050
        /*0034*/ 	.byte	0x00, 0xf0, 0x21, 0x00


	//----- nvinfo : EIATTR_KPARAM_INFO
	.align		4
.L_134:
        /*0038*/ 	.byte	0x04, 0x17
        /*003a*/ 	.short	(.L_136 - .L_135)
.L_135:
        /*003c*/ 	.word	0x00000000
        /*0040*/ 	.short	0x0009
        /*0042*/ 	.short	0x0048
        /*0044*/ 	.byte	0x00, 0xf0, 0x21, 0x00


	//----- nvinfo : EIATTR_KPARAM_INFO
	.align		4
.L_136:
        /*0048*/ 	.byte	0x04, 0x17
        /*004a*/ 	.short	(.L_138 - .L_137)
.L_137:
        /*004c*/ 	.word	0x00000000
        /*0050*/ 	.short	0x0008
        /*0052*/ 	.short	0x0040
        /*0054*/ 	.byte	0x00, 0xf0, 0x21, 0x00


	//----- nvinfo : EIATTR_KPARAM_INFO
	.align		4
.L_138:
        /*0058*/ 	.byte	0x04, 0x17
        /*005a*/ 	.short	(.L_140 - .L_139)
.L_139:
        /*005c*/ 	.word	0x00000000
        /*0060*/ 	.short	0x0007
        /*0062*/ 	.short	0x0038
        /*0064*/ 	.byte	0x00, 0xf0, 0x11, 0x00


	//----- nvinfo : EIATTR_KPARAM_INFO
	.align		4
.L_140:
        /*0068*/ 	.byte	0x04, 0x17
        /*006a*/ 	.short	(.L_142 - .L_141)
.L_141:
        /*006c*/ 	.word	0x00000000
        /*0070*/ 	.short	0x0006
        /*0072*/ 	.short	0x0030
        /*0074*/ 	.byte	0x00, 0xf5, 0x21, 0x00


	//----- nvinfo : EIATTR_KPARAM_INFO
	.align		4
.L_142:
        /*0078*/ 	.byte	0x04, 0x17
        /*007a*/ 	.short	(.L_144 - .L_143)
.L_143:
        /*007c*/ 	.word	0x00000000
        /*0080*/ 	.short	0x0005
        /*0082*/ 	.short	0x0028
        /*0084*/ 	.byte	0x00, 0xf5, 0x21, 0x00


	//----- nvinfo : EIATTR_KPARAM_INFO
	.align		4
.L_144:
        /*0088*/ 	.byte	0x04, 0x17
        /*008a*/ 	.short	(.L_146 - .L_145)
.L_145:
        /*008c*/ 	.word	0x00000000
        /*0090*/ 	.short	0x0004
        /*0092*/ 	.short	0x0020
        /*0094*/ 	.byte	0x00, 0xf5, 0x21, 0x00


	//----- nvinfo : EIATTR_KPARAM_INFO
	.align		4
.L_146:
        /*0098*/ 	.byte	0x04, 0x17
        /*009a*/ 	.short	(.L_148 - .L_147)
.L_147:
        /*009c*/ 	.word	0x00000000
        /*00a0*/ 	.short	0x0003
        /*00a2*/ 	.short	0x0018
        /*00a4*/ 	.byte	0x00, 0xf5, 0x21, 0x00


	//----- nvinfo : EIATTR_KPARAM_INFO
	.align		4
.L_148:
        /*00a8*/ 	.byte	0x04, 0x17
        /*00aa*/ 	.short	(.L_150 - .L_149)
.L_149:
        /*00ac*/ 	.word	0x00000000
        /*00b0*/ 	.short	0x0002
        /*00b2*/ 	.short	0x0010
        /*00b4*/ 	.byte	0x00, 0xf5, 0x21, 0x00


	//----- nvinfo : EIATTR_KPARAM_INFO
	.align		4
.L_150:
        /*00b8*/ 	.byte	0x04, 0x17
        /*00ba*/ 	.short	(.L_152 - .L_151)
.L_151:
        /*00bc*/ 	.word	0x00000000
        /*00c0*/ 	.short	0x0001
        /*00c2*/ 	.short	0x0008
        /*00c4*/ 	.byte	0x00, 0xf5, 0x21, 0x00


	//----- nvinfo : EIATTR_KPARAM_INFO
	.align		4
.L_152:
        /*00c8*/ 	.byte	0x04, 0x17
        /*00ca*/ 	.short	(.L_154 - .L_153)
.L_153:
        /*00cc*/ 	.word	0x00000000
        /*00d0*/ 	.short	0x0000
        /*00d2*/ 	.short	0x0000
        /*00d4*/ 	.byte	0x00, 0xf5, 0x21, 0x00


	//----- nvinfo : EIATTR_SPARSE_MMA_MASK
	.align		4
.L_154:
        /*00d8*/ 	.byte	0x03, 0x50
        /*00da*/ 	.short	0x0000


	//----- nvinfo : EIATTR_MAXREG_COUNT
	.align		4
        /*00dc*/ 	.byte	0x03, 0x1b
        /*00de*/ 	.short	0x00ff


	//----- nvinfo : EIATTR_MERCURY_ISA_VERSION
	.align		4
        /*00e0*/ 	.byte	0x03, 0x5f
        /*00e2*/ 	.short	0x0101


	//----- nvinfo : EIATTR_VRC_CTA_INIT_COUNT
	.align		4
        /*00e4*/ 	.byte	0x02, 0x4a
	.zero		1
	.zero		1


	//----- nvinfo : EIATTR_EXIT_INSTR_OFFSETS
	.align		4
        /*00e8*/ 	.byte	0x04, 0x1c
        /*00ea*/ 	.short	(.L_156 - .L_155)


	//   ....[0]....
.L_155:
        /*00ec*/ 	.word	0x00000080


	//   ....[1]....
        /*00f0*/ 	.word	0x00002750


	//----- nvinfo : EIATTR_CRS_STACK_SIZE
	.align		4
.L_156:
        /*00f4*/ 	.byte	0x04, 0x1e
        /*00f6*/ 	.short	(.L_158 - .L_157)
.L_157:
        /*00f8*/ 	.word	0x00000000


	//----- nvinfo : EIATTR_CBANK_PARAM_SIZE
	.align		4
.L_158:
        /*00fc*/ 	.byte	0x03, 0x19
        /*00fe*/ 	.short	0x0068


	//----- nvinfo : EIATTR_PARAM_CBANK
	.align		4
        /*0100*/ 	.byte	0x04, 0x0a
        /*0102*/ 	.short	(.L_160 - .L_159)
	.align		4
.L_159:
        /*0104*/ 	.word	index@(.nv.constant0._Z20langevin_step_kernelPKdS0_S0_S0_PdS1_S1_iddddP17curandStateXORWOW)
        /*0108*/ 	.short	0x0380
        /*010a*/ 	.short	0x0068


	//----- nvinfo : EIATTR_SW_WAR
	.align		4
.L_160:
        /*010c*/ 	.byte	0x04, 0x36
        /*010e*/ 	.short	(.L_162 - .L_161)
.L_161:
        /*0110*/ 	.word	0x00000008
.L_162:


//--------------------- .nv.callgraph             --------------------------
	.section	.nv.callgraph,"",@"SHT_CUDA_CALLGRAPH"
	.align	4
	.sectionentsize	8
	.align		4
        /*0000*/ 	.word	0x00000000
	.align		4
        /*0004*/ 	.word	0xffffffff
	.align		4
        /*0008*/ 	.word	0x00000000
	.align		4
        /*000c*/ 	.word	0xfffffffe
	.align		4
        /*0010*/ 	.word	0x00000000
	.align		4
        /*0014*/ 	.word	0xfffffffd
	.align		4
        /*0018*/ 	.word	0x00000000
	.align		4
        /*001c*/ 	.word	0xfffffffc


//--------------------- .nv.constant4             --------------------------
	.section	.nv.constant4,"a",@progbits
	.align	8
	.align		8
.nv.constant4:
        /*0000*/ 	.dword	precalc_xorwow_matrix
	.align		8
        /*0008*/ 	.dword	precalc_xorwow_offset_matrix
	.align		8
        /*0010*/ 	.dword	mrg32k3aM1
	.align		8
        /*0018*/ 	.dword	mrg32k3aM2
	.align		8
        /*0020*/ 	.dword	mrg32k3aM1SubSeq
	.align		8
        /*0028*/ 	.dword	mrg32k3aM2SubSeq
	.align		8
        /*0030*/ 	.dword	mrg32k3aM1Seq
	.align		8
        /*0038*/ 	.dword	mrg32k3aM2Seq
	.align		8
        /*0040*/ 	.dword	__cudart_i2opi_d
	.align		8
        /*0048*/ 	.dword	__cudart_sin_cos_coeffs


//--------------------- .nv.constant3             --------------------------
	.section	.nv.constant3,"a",@progbits
	.align	8
.nv.constant3:
	.type		__cr_lgamma_table,@object
	.size		__cr_lgamma_table,(.L_8 - __cr_lgamma_table)
__cr_lgamma_table:
        /*0000*/ 	.byte	0x00, 0x00, 0x00, 0x00, 0x00, 0x00, 0x00, 0x00, 0x00, 0x00, 0x00, 0x00, 0x00, 0x00, 0x00, 0x00
        /*0010*/ 	.byte	0xef, 0x39, 0xfa, 0xfe, 0x42, 0x2e, 0xe6, 0x3f, 0x02, 0x20, 0x2a, 0xfa, 0x0b, 0xab, 0xfc, 0x3f
        /*0020*/ 	.byte	0xf9, 0x2c, 0x92, 0x7c, 0xa7, 0x6c, 0x09, 0x40, 0xc9, 0x79, 0x44, 0x3c, 0x64, 0x26, 0x13, 0x40
        /*0030*/ 	.byte	0xca, 0x01, 0xcf, 0x3a, 0x27, 0x51, 0x1a, 0x40, 0x30, 0xcc, 0x2d, 0xf3, 0xe1, 0x0c, 0x21, 0x40
        /*0040*/ 	.byte	0x0d, 0xb7, 0xfc, 0x82, 0x8e, 0x35, 0x25, 0x40
.L_8:


//--------------------- .text._Z26calculate_coherence_kernelPKdiPdS1_ --------------------------
	.section	.text._Z26calculate_coherence_kernelPKdiPdS1_,"ax",@progbits
	.align	128
        .global         _Z26calculate_coherence_kernelPKdiPdS1_
        .type           _Z26calculate_coherence_kernelPKdiPdS1_,@function
        .size           _Z26calculate_coherence_kernelPKdiPdS1_,(.L_x_158 - _Z26calculate_coherence_kernelPKdiPdS1_)
        .other          _Z26calculate_coherence_kernelPKdiPdS1_,@"STO_CUDA_ENTRY STV_DEFAULT"
_Z26calculate_coherence_kernelPKdiPdS1_:
.text._Z26calculate_coherence_kernelPKdiPdS1_:
[----:B------:R-:W0:Y:S01]  /*0000*/  LDC R1, c[0x0][0x37c] ;  /* 0x0000df00ff017b82 */ /* 0x000e220000000800 */
[----:B------:R-:W1:Y:S01]  /*0010*/  S2R R2, SR_TID.X ;  /* 0x0000000000027919 */ /* 0x000e620000002100 */
[----:B------:R-:W2:Y:S01]  /*0020*/  LDCU UR4, c[0x0][0x360] ;  /* 0x00006c00ff0477ac */ /* 0x000ea20008000800 */
[----:B------:R-:W-:Y:S01]  /*0030*/  BSSY.RECONVERGENT B0, `(.L_x_0) ;  /* 0x0000083000007945 */ /* 0x000fe20003800200 */
[----:B0-----:R-:W-:Y:S01]  /*0040*/  VIADD R1, R1, 0xffffffd8 ;  /* 0xffffffd801017836 */ /* 0x001fe20000000000 */
[----:B------:R-:W1:Y:S01]  /*0050*/  S2R R7, SR_CTAID.X ;  /* 0x0000000000077919 */ /* 0x000e620000002500 */
[----:B------:R-:W0:Y:S01]  /*0060*/  LDCU UR5, c[0x0][0x388] ;  /* 0x00007100ff0577ac */ /* 0x000e220008000800 */
[----:B------:R-:W-:Y:S02]  /*0070*/  CS2R R10, SRZ ;  /* 0x00000000000a7805 */ /* 0x000fe4000001ff00 */
[----:B------:R-:W-:Y:S01]  /*0080*/  CS2R R4, SRZ ;  /* 0x0000000000047805 */ /* 0x000fe2000001ff00 */
[----:B------:R-:W3:Y:S01]  /*0090*/  LDCU.64 UR6, c[0x0][0x358] ;  /* 0x00006b00ff0677ac */ /* 0x000ee20008000a00 */
[----:B--2---:R-:W-:-:S02]  /*00a0*/  IMAD.U32 R3, RZ, RZ, UR4 ;  /* 0x00000004ff037e24 */ /* 0x004fc4000f8e00ff */
[----:B-1----:R-:W-:-:S05]  /*00b0*/  IMAD R7, R7, UR4, R2 ;  /* 0x0000000407077c24 */ /* 0x002fca000f8e0202 */
[----:B0-----:R-:W-:-:S13]  /*00c0*/  ISETP.GE.AND P0, PT, R7, UR5, PT ;  /* 0x0000000507007c0c */ /* 0x001fda000bf06270 */
[----:B---3--:R-:W-:Y:S05]  /*00d0*/  @P0 BRA `(.L_x_1) ;  /* 0x0000000400e00947 */ /* 0x008fea0003800000 */
[----:B------:R-:W0:Y:S02]  /*00e0*/  LDC.64 R12, c[0x0][0x380] ;  /* 0x0000e000ff0c7b82 */ /* 0x000e240000000a00 */
[----:B0-----:R-:W-:-:S06]  /*00f0*/  IMAD.WIDE R12, R7, 0x8, R12 ;  /* 0x00000008070c7825 */ /* 0x001fcc00078e020c */
[----:B------:R-:W2:Y:S01]  /*0100*/  LDG.E.64.CONSTANT R12, desc[UR6][R12.64] ;  /* 0x000000060c0c7981 */ /* 0x000ea2000c1e9b00 */
[----:B------:R-:W-:Y:S01]  /*0110*/  BSSY.RECONVERGENT B1, `(.L_x_2) ;  /* 0x000001f000017945 */ /* 0x000fe20003800200 */
[----:B--2---:R-:W-:-:S14]  /*0120*/  DSETP.NEU.AND P0, PT, |R12|, +INF , PT ;  /* 0x7ff000000c00742a */ /* 0x004fdc0003f0d200 */
[----:B------:R-:W-:Y:S01]  /*0130*/  @!P0 DMUL R14, RZ, R12 ;  /* 0x0000000cff0e8228 */ /* 0x000fe20000000000 */
[----:B------:R-:W-:Y:S01]  /*0140*/  @!P0 IMAD.MOV.U32 R0, RZ, RZ, 0x1 ;  /* 0x00000001ff008424 */ /* 0x000fe200078e00ff */
[----:B------:R-:W-:Y:S09]  /*0150*/  @!P0 BRA `(.L_x_3) ;  /* 0x0000000000688947 */ /* 0x000ff20003800000 */
[----:B------:R-:W-:Y:S01]  /*0160*/  UMOV UR4, 0x6dc9c883 ;  /* 0x6dc9c88300047882 */ /* 0x000fe20000000000 */
[----:B------:R-:W-:Y:S01]  /*0170*/  UMOV UR5, 0x3fe45f30 ;  /* 0x3fe45f3000057882 */ /* 0x000fe20000000000 */
[C---:B------:R-:W-:Y:S01]  /*0180*/  DSETP.GE.AND P0, PT, |R12|.reuse, 2.14748364800000000000e+09, PT ;  /* 0x41e000000c00742a */ /* 0x040fe20003f06200 */
[----:B------:R-:W-:Y:S01]  /*0190*/  BSSY.RECONVERGENT B2, `(.L_x_4) ;  /* 0x0000015000027945 */ /* 0x000fe20003800200 */
[----:B------:R-:W-:Y:S01]  /*01a0*/  DMUL R4, R12, UR4 ;  /* 0x000000040c047c28 */ /* 0x000fe20008000000 */
[----:B------:R-:W-:Y:S01]  /*01b0*/  UMOV UR4, 0x54442d18 ;  /* 0x54442d1800047882 */ /* 0x000fe20000000000 */
[----:B------:R-:W-:-:S04]  /*01c0*/  UMOV UR5, 0x3ff921fb ;  /* 0x3ff921fb00057882 */ /* 0x000fc80000000000 */
[----:B------:R-:W0:Y:S08]  /*01d0*/  F2I.F64 R0, R4 ;  /* 0x0000000400007311 */ /* 0x000e300000301100 */
[----:B0-----:R-:W0:Y:S02]  /*01e0*/  I2F.F64 R14, R0 ;  /* 0x00000000000e7312 */ /* 0x001e240000201c00 */
[----:B0-----:R-:W-:Y:S01]  /*01f0*/  DFMA R6, R14, -UR4, R12 ;  /* 0x800000040e067c2b */ /* 0x001fe2000800000c */
[----:B------:R-:W-:Y:S01]  /*0200*/  UMOV UR4, 0x33145c00 ;  /* 0x33145c0000047882 */ /* 0x000fe20000000000 */
[----:B------:R-:W-:-:S06]  /*0210*/  UMOV UR5, 0x3c91a626 ;  /* 0x3c91a62600057882 */ /* 0x000fcc0000000000 */
[----:B------:R-:W-:Y:S01]  /*0220*/  DFMA R6, R14, -UR4, R6 ;  /* 0x800000040e067c2b */ /* 0x000fe20008000006 */
[----:B------:R-:W-:Y:S01]  /*0230*/  UMOV UR4, 0x252049c0 ;  /* 0x252049c000047882 */ /* 0x000fe20000000000 */
[----:B------:R-:W-:-:S06]  /*0240*/  UMOV UR5, 0x397b839a ;  /* 0x397b839a00057882 */ /* 0x000fcc0000000000 */
[----:B------:R-:W-:Y:S01]  /*0250*/  DFMA R14, R14, -UR4, R6 ;  /* 0x800000040e0e7c2b */ /* 0x000fe20008000006 */
[----:B------:R-:W-:Y:S10]  /*0260*/  @!P0 BRA `(.L_x_5) ;  /* 0x00000000001c8947 */ /* 0x000ff40003800000 */
[----:B------:R-:W-:Y:S01]  /*0270*/  IMAD.MOV.U32 R8, RZ, RZ, R12 ;  /* 0x000000ffff087224 */ /* 0x000fe200078e000c */
[----:B------:R-:W-:Y:S01]  /*0280*/  MOV R0, 0x2b0 ;  /* 0x000002b000007802 */ /* 0x000fe20000000f00 */
[----:B------:R-:W-:-:S07]  /*0290*/  IMAD.MOV.U32 R5, RZ, RZ, R13 ;  /* 0x000000ffff057224 */ /* 0x000fce00078e000d */
[----:B------:R-:W-:Y:S05]  /*02a0*/  CALL.REL.NOINC `($_Z26calculate_coherence_kernelPKdiPdS1_$__internal_trig_reduction_slowpathd) ;  /* 0x0000000800187944 */ /* 0x000fea0003c00000 */
[----:B------:R-:W-:Y:S02]  /*02b0*/  IMAD.MOV.U32 R0, RZ, RZ, R6 ;  /* 0x000000ffff007224 */ /* 0x000fe400078e0006 */
[----:B------:R-:W-:Y:S02]  /*02c0*/  IMAD.MOV.U32 R14, RZ, RZ, R8 ;  /* 0x000000ffff0e7224 */ /* 0x000fe400078e0008 */
[----:B------:R-:W-:-:S07]  /*02d0*/  IMAD.MOV.U32 R15, RZ, RZ, R9 ;  /* 0x000000ffff0f7224 */ /* 0x000fce00078e0009 */
.L_x_5:
[----:B------:R-:W-:Y:S05]  /*02e0*/  BSYNC.RECONVERGENT B2 ;  /* 0x0000000000027941 */ /* 0x000fea0003800200 */
.L_x_4:
[----:B------:R-:W-:-:S07]  /*02f0*/  VIADD R0, R0, 0x1 ;  /* 0x0000000100007836 */ /* 0x000fce0000000000 */
.L_x_3:
[----:B------:R-:W-:Y:S05]  /*0300*/  BSYNC.RECONVERGENT B1 ;  /* 0x0000000000017941 */ /* 0x000fea0003800200 */
.L_x_2:
[----:B------:R-:W0:Y:S01]  /*0310*/  LDCU.64 UR4, c[0x4][0x48] ;  /* 0x01000900ff0477ac */ /* 0x000e220008000a00 */
[----:B------:R-:W-:-:S05]  /*0320*/  IMAD.SHL.U32 R4, R0, 0x40, RZ ;  /* 0x0000004000047824 */ /* 0x000fca00078e00ff */
[----:B------:R-:W-:-:S04]  /*0330*/  LOP3.LUT R4, R4, 0x40, RZ, 0xc0, !PT ;  /* 0x0000004004047812 */ /* 0x000fc800078ec0ff */
[----:B0-----:R-:W-:-:S05]  /*0340*/  IADD3 R22, P0, PT, R4, UR4, RZ ;  /* 0x0000000404167c10 */ /* 0x001fca000ff1e0ff */
[----:B------:R-:W-:-:S05]  /*0350*/  IMAD.X R23, RZ, RZ, UR5, P0 ;  /* 0x00000005ff177e24 */ /* 0x000fca00080e06ff */
[----:B------:R-:W2:Y:S04]  /*0360*/  LDG.E.128.CONSTANT R4, desc[UR6][R22.64] ;  /* 0x0000000616047981 */ /* 0x000ea8000c1e9d00 */
[----:B------:R-:W3:Y:S04]  /*0370*/  LDG.E.128.CONSTANT R8, desc[UR6][R22.64+0x10] ;  /* 0x0000100616087981 */ /* 0x000ee8000c1e9d00 */
[----:B------:R-:W4:Y:S01]  /*0380*/  LDG.E.128.CONSTANT R16, desc[UR6][R22.64+0x20] ;  /* 0x0000200616107981 */ /* 0x000f22000c1e9d00 */
[----:B------:R-:W-:Y:S01]  /*0390*/  LOP3.LUT R20, R0, 0x1, RZ, 0xc0, !PT ;  /* 0x0000000100147812 */ /* 0x000fe200078ec0ff */
[----:B------:R-:W-:Y:S01]  /*03a0*/  IMAD.MOV.U32 R24, RZ, RZ, 0x20fd8164 ;  /* 0x20fd8164ff187424 */ /* 0x000fe200078e00ff */
[----:B------:R-:W-:Y:S01]  /*03b0*/  DSETP.NEU.AND P1, PT, |R12|, +INF , PT ;  /* 0x7ff000000c00742a */ /* 0x000fe20003f2d200 */
[----:B------:R-:W-:Y:S01]  /*03c0*/  IMAD.MOV.U32 R25, RZ, RZ, 0x3da8ff83 ;  /* 0x3da8ff83ff197424 */ /* 0x000fe200078e00ff */
[----:B------:R-:W-:Y:S01]  /*03d0*/  ISETP.NE.U32.AND P0, PT, R20, 0x1, PT ;  /* 0x000000011400780c */ /* 0x000fe20003f05070 */
[----:B------:R-:W-:Y:S01]  /*03e0*/  DMUL R20, R14, R14 ;  /* 0x0000000e0e147228 */ /* 0x000fe20000000000 */
[----:B------:R-:W-:Y:S02]  /*03f0*/  BSSY.RECONVERGENT B1, `(.L_x_6) ;  /* 0x0000029000017945 */ /* 0x000fe40003800200 */
[----:B------:R-:W-:-:S02]  /*0400*/  FSEL R24, R24, -8.06006814911005101289e+34, !P0 ;  /* 0xf9785eba18187808 */ /* 0x000fc40004000000 */
[----:B------:R-:W-:-:S06]  /*0410*/  FSEL R25, -R25, 0.11223486810922622681, !P0 ;  /* 0x3de5db6519197808 */ /* 0x000fcc0004000100 */
[----:B--2---:R-:W-:-:S08]  /*0420*/  DFMA R4, R20, R24, R4 ;  /* 0x000000181404722b */ /* 0x004fd00000000004 */
[----:B------:R-:W-:-:S08]  /*0430*/  DFMA R4, R20, R4, R6 ;  /* 0x000000041404722b */ /* 0x000fd00000000006 */
[----:B---3--:R-:W-:Y:S02]  /*0440*/  DFMA R4, R20, R4, R8 ;  /* 0x000000041404722b */ /* 0x008fe40000000008 */
[----:B------:R-:W-:-:S06]  /*0450*/  @!P1 DMUL R8, RZ, R12 ;  /* 0x0000000cff089228 */ /* 0x000fcc0000000000 */
[----:B------:R-:W-:-:S08]  /*0460*/  DFMA R4, R20, R4, R10 ;  /* 0x000000041404722b */ /* 0x000fd0000000000a */
[----:B----4-:R-:W-:-:S08]  /*0470*/  DFMA R4, R20, R4, R16 ;  /* 0x000000041404722b */ /* 0x010fd00000000010 */
[----:B------:R-:W-:-:S08]  /*0480*/  DFMA R4, R20, R4, R18 ;  /* 0x000000041404722b */ /* 0x000fd00000000012 */
[----:B------:R-:W-:Y:S02]  /*0490*/  DFMA R14, R4, R14, R14 ;  /* 0x0000000e040e722b */ /* 0x000fe4000000000e */
[----:B------:R-:W-:-:S10]  /*04a0*/  DFMA R4, R20, R4, 1 ;  /* 0x3ff000001404742b */ /* 0x000fd40000000004 */
[----:B------:R-:W-:Y:S02]  /*04b0*/  FSEL R6, R4, R14, !P0 ;  /* 0x0000000e04067208 */ /* 0x000fe40004000000 */
[----:B------:R-:W-:Y:S02]  /*04c0*/  FSEL R7, R5, R15, !P0 ;  /* 0x0000000f05077208 */ /* 0x000fe40004000000 */
[----:B------:R-:W-:Y:S01]  /*04d0*/  LOP3.LUT P0, RZ, R0, 0x2, RZ, 0xc0, !PT ;  /* 0x0000000200ff7812 */ /* 0x000fe2000780c0ff */
[----:B------:R-:W-:-:S03]  /*04e0*/  @!P1 IMAD.MOV.U32 R0, RZ, RZ, RZ ;  /* 0x000000ffff009224 */ /* 0x000fc600078e00ff */
[----:B------:R-:W-:-:S10]  /*04f0*/  DADD R4, RZ, -R6 ;  /* 0x00000000ff047229 */ /* 0x000fd40000000806 */
[----:B------:R-:W-:Y:S02]  /*0500*/  FSEL R10, R6, R4, !P0 ;  /* 0x00000004060a7208 */ /* 0x000fe40004000000 */
[----:B------:R-:W-:Y:S01]  /*0510*/  FSEL R11, R7, R5, !P0 ;  /* 0x00000005070b7208 */ /* 0x000fe20004000000 */
[----:B------:R-:W-:Y:S06]  /*0520*/  @!P1 BRA `(.L_x_7) ;  /* 0x0000000000549947 */ /* 0x000fec0003800000 */
[----:B------:R-:W-:Y:S01]  /*0530*/  UMOV UR4, 0x6dc9c883 ;  /* 0x6dc9c88300047882 */ /* 0x000fe20000000000 */
[----:B------:R-:W-:Y:S01]  /*0540*/  UMOV UR5, 0x3fe45f30 ;  /* 0x3fe45f3000057882 */ /* 0x000fe20000000000 */
[C---:B------:R-:W-:Y:S02]  /*0550*/  DSETP.GE.AND P0, PT, |R12|.reuse, 2.14748364800000000000e+09, PT ;  /* 0x41e000000c00742a */ /* 0x040fe40003f06200 */
        /* <DEDUP_REMOVED lines=17> */
[----:B------:R-:W-:-:S07]  /*0670*/  IMAD.MOV.U32 R0, RZ, RZ, R6 ;  /* 0x000000ffff007224 */ /* 0x000fce00078e0006 */
.L_x_7:
[----:B------:R-:W-:Y:S05]  /*0680*/  BSYNC.RECONVERGENT B1 ;  /* 0x0000000000017941 */ /* 0x000fea0003800200 */
.L_x_6:
        /* <DEDUP_REMOVED lines=9> */
[----:B------:R-:W-:-:S02]  /*0720*/  IMAD.MOV.U32 R24, RZ, RZ, 0x20fd8164 ;  /* 0x20fd8164ff187424 */ /* 0x000fc400078e00ff */
[----:B------:R-:W-:Y:S01]  /*0730*/  IMAD.MOV.U32 R25, RZ, RZ, 0x3da8ff83 ;  /* 0x3da8ff83ff197424 */ /* 0x000fe200078e00ff */
[----:B------:R-:W-:Y:S01]  /*0740*/  ISETP.NE.U32.AND P0, PT, R20, 0x1, PT ;  /* 0x000000011400780c */ /* 0x000fe20003f05070 */
[----:B------:R-:W-:-:S03]  /*0750*/  DMUL R20, R8, R8 ;  /* 0x0000000808147228 */ /* 0x000fc60000000000 */
[----:B------:R-:W-:Y:S02]  /*0760*/  FSEL R24, R24, -8.06006814911005101289e+34, !P0 ;  /* 0xf9785eba18187808 */ /* 0x000fe40004000000 */
[----:B------:R-:W-:-:S06]  /*0770*/  FSEL R25, -R25, 0.11223486810922622681, !P0 ;  /* 0x3de5db6519197808 */ /* 0x000fcc0004000100 */
[----:B--2---:R-:W-:-:S08]  /*0780*/  DFMA R4, R20, R24, R4 ;  /* 0x000000181404722b */ /* 0x004fd00000000004 */
[----:B------:R-:W-:-:S08]  /*0790*/  DFMA R4, R20, R4, R6 ;  /* 0x000000041404722b */ /* 0x000fd00000000006 */
[----:B---3--:R-:W-:-:S08]  /*07a0*/  DFMA R4, R20, R4, R12 ;  /* 0x000000041404722b */ /* 0x008fd0000000000c */
[----:B------:R-:W-:-:S08]  /*07b0*/  DFMA R4, R20, R4, R14 ;  /* 0x000000041404722b */ /* 0x000fd0000000000e */
[----:B----4-:R-:W-:-:S08]  /*07c0*/  DFMA R4, R20, R4, R16 ;  /* 0x000000041404722b */ /* 0x010fd00000000010 */
[----:B------:R-:W-:-:S08]  /*07d0*/  DFMA R4, R20, R4, R18 ;  /* 0x000000041404722b */ /* 0x000fd00000000012 */
[----:B------:R-:W-:Y:S02]  /*07e0*/  DFMA R8, R4, R8, R8 ;  /* 0x000000080408722b */ /* 0x000fe40000000008 */
[----:B------:R-:W-:-:S10]  /*07f0*/  DFMA R4, R20, R4, 1 ;  /* 0x3ff000001404742b */ /* 0x000fd40000000004 */
[----:B------:R-:W-:Y:S02]  /*0800*/  FSEL R6, R4, R8, !P0 ;  /* 0x0000000804067208 */ /* 0x000fe40004000000 */
[----:B------:R-:W-:Y:S02]  /*0810*/  FSEL R7, R5, R9, !P0 ;  /* 0x0000000905077208 */ /* 0x000fe40004000000 */
[----:B------:R-:W-:-:S04]  /*0820*/  LOP3.LUT P0, RZ, R0, 0x2, RZ, 0xc0, !PT ;  /* 0x0000000200ff7812 */ /* 0x000fc8000780c0ff */
[----:B------:R-:W-:-:S10]  /*0830*/  DADD R4, RZ, -R6 ;  /* 0x00000000ff047229 */ /* 0x000fd40000000806 */
[----:B------:R-:W-:Y:S02]  /*0840*/  FSEL R4, R6, R4, !P0 ;  /* 0x0000000406047208 */ /* 0x000fe40004000000 */
[----:B------:R-:W-:-:S07]  /*0850*/  FSEL R5, R7, R5, !P0 ;  /* 0x0000000507057208 */ /* 0x000fce0004000000 */
.L_x_1:
[----:B------:R-:W-:Y:S05]  /*0860*/  BSYNC.RECONVERGENT B0 ;  /* 0x0000000000007941 */ /* 0x000fea0003800200 */
.L_x_0:
[----:B------:R-:W0:Y:S01]  /*0870*/  S2R R7, SR_CgaCtaId ;  /* 0x0000000000077919 */ /* 0x000e220000008800 */
[----:B------:R-:W-:Y:S02]  /*0880*/  MOV R0, 0x400 ;  /* 0x0000040000007802 */ /* 0x000fe40000000f00 */
[----:B------:R-:W-:Y:S02]  /*0890*/  ISETP.GE.U32.AND P0, PT, R3, 0x2, PT ;  /* 0x000000020300780c */ /* 0x000fe40003f06070 */
[----:B0-----:R-:W-:-:S05]  /*08a0*/  LEA R0, R7, R0, 0x18 ;  /* 0x0000000007007211 */ /* 0x001fca00078ec0ff */
[--C-:B------:R-:W-:Y:S02]  /*08b0*/  IMAD R15, R3, 0x8, R0.reuse ;  /* 0x00000008030f7824 */ /* 0x100fe400078e0200 */
[C---:B------:R-:W-:Y:S02]  /*08c0*/  IMAD R13, R2.reuse, 0x8, R0 ;  /* 0x00000008020d7824 */ /* 0x040fe400078e0200 */
[----:B------:R-:W-:-:S03]  /*08d0*/  IMAD R17, R2, 0x8, R15 ;  /* 0x0000000802117824 */ /* 0x000fc600078e020f */
[----:B------:R0:W-:Y:S04]  /*08e0*/  STS.64 [R13], R10 ;  /* 0x0000000a0d007388 */ /* 0x0001e80000000a00 */
[----:B------:R0:W-:Y:S01]  /*08f0*/  STS.64 [R17], R4 ;  /* 0x0000000411007388 */ /* 0x0001e20000000a00 */
[----:B------:R-:W-:Y:S06]  /*0900*/  BAR.SYNC.DEFER_BLOCKING 0x0 ;  /* 0x0000000000007b1d */ /* 0x000fec0000010000 */
[----:B------:R-:W-:Y:S05]  /*0910*/  @!P0 BRA `(.L_x_8) ;  /* 0x00000000004c8947 */ /* 0x000fea0003800000 */
.L_x_11:
[----:B------:R-:W-:Y:S01]  /*0920*/  SHF.R.U32.HI R12, RZ, 0x1, R3 ;  /* 0x00000001ff0c7819 */ /* 0x000fe20000011603 */
[----:B------:R-:W-:Y:S03]  /*0930*/  BSSY.RECONVERGENT B0, `(.L_x_9) ;  /* 0x000000d000007945 */ /* 0x000fe60003800200 */
[----:B------:R-:W-:-:S13]  /*0940*/  ISETP.GE.U32.AND P0, PT, R2, R12, PT ;  /* 0x0000000c0200720c */ /* 0x000fda0003f06070 */
[----:B-1----:R-:W-:Y:S05]  /*0950*/  @P0 BRA `(.L_x_10) ;  /* 0x0000000000280947 */ /* 0x002fea0003800000 */
[C---:B------:R-:W-:Y:S01]  /*0960*/  IMAD R0, R12.reuse, 0x8, R13 ;  /* 0x000000080c007824 */ /* 0x040fe200078e020d */
[----:B------:R-:W-:Y:S01]  /*0970*/  LDS.64 R6, [R13] ;  /* 0x000000000d067984 */ /* 0x000fe20000000a00 */
[----:B0-----:R-:W-:-:S03]  /*0980*/  IMAD R10, R12, 0x8, R17 ;  /* 0x000000080c0a7824 */ /* 0x001fc600078e0211 */
[----:B------:R-:W0:Y:S02]  /*0990*/  LDS.64 R4, [R0] ;  /* 0x0000000000047984 */ /* 0x000e240000000a00 */
[----:B0-----:R-:W-:-:S07]  /*09a0*/  DADD R4, R4, R6 ;  /* 0x0000000004047229 */ /* 0x001fce0000000006 */
[----:B------:R-:W-:Y:S04]  /*09b0*/  STS.64 [R13], R4 ;  /* 0x000000040d007388 */ /* 0x000fe80000000a00 */
[----:B------:R-:W-:Y:S04]  /*09c0*/  LDS.64 R6, [R10] ;  /* 0x000000000a067984 */ /* 0x000fe80000000a00 */
[----:B------:R-:W0:Y:S02]  /*09d0*/  LDS.64 R8, [R17] ;  /* 0x0000000011087984 */ /* 0x000e240000000a00 */
[----:B0-----:R-:W-:-:S07]  /*09e0*/  DADD R6, R6, R8 ;  /* 0x0000000006067229 */ /* 0x001fce0000000008 */
[----:B------:R1:W-:Y:S04]  /*09f0*/  STS.64 [R17], R6 ;  /* 0x0000000611007388 */ /* 0x0003e80000000a00 */
.L_x_10:
[----:B------:R-:W-:Y:S05]  /*0a00*/  BSYNC.RECONVERGENT B0 ;  /* 0x0000000000007941 */ /* 0x000fea0003800200 */
.L_x_9:
[----:B------:R-:W-:Y:S01]  /*0a10*/  BAR.SYNC.DEFER_BLOCKING 0x0 ;  /* 0x0000000000007b1d */ /* 0x000fe20000010000 */
[----:B------:R-:W-:Y:S01]  /*0a20*/  ISETP.GT.U32.AND P0, PT, R3, 0x3, PT ;  /* 0x000000030300780c */ /* 0x000fe20003f04070 */
[----:B------:R-:W-:-:S12]  /*0a30*/  IMAD.MOV.U32 R3, RZ, RZ, R12 ;  /* 0x000000ffff037224 */ /* 0x000fd800078e000c */
[----:B------:R-:W-:Y:S05]  /*0a40*/  @P0 BRA `(.L_x_11) ;  /* 0xfffffffc00b40947 */ /* 0x000fea000383ffff */
.L_x_8:
[----:B------:R-:W-:-:S13]  /*0a50*/  ISETP.NE.AND P0, PT, R2, RZ, PT ;  /* 0x000000ff0200720c */ /* 0x000fda0003f05270 */
[----:B------:R-:W-:Y:S05]  /*0a60*/  @P0 EXIT ;  /* 0x000000000000094d */ /* 0x000fea0003800000 */
[----:B------:R-:W2:Y:S01]  /*0a70*/  S2UR UR5, SR_CgaCtaId ;  /* 0x00000000000579c3 */ /* 0x000ea20000008800 */
[----:B------:R-:W-:Y:S01]  /*0a80*/  UMOV UR4, 0x400 ;  /* 0x0000040000047882 */ /* 0x000fe20000000000 */
[----:B-1----:R-:W-:Y:S06]  /*0a90*/  LDS.64 R6, [R15] ;  /* 0x000000000f067984 */ /* 0x002fec0000000a00 */
[----:B0-----:R-:W0:Y:S08]  /*0aa0*/  LDC.64 R4, c[0x0][0x390] ;  /* 0x0000e400ff047b82 */ /* 0x001e300000000a00 */
[----:B------:R-:W1:Y:S01]  /*0ab0*/  LDC.64 R8, c[0x0][0x398] ;  /* 0x0000e600ff087b82 */ /* 0x000e620000000a00 */
[----:B--2---:R-:W-:-:S09]  /*0ac0*/  ULEA UR4, UR5, UR4, 0x18 ;  /* 0x0000000405047291 */ /* 0x004fd2000f8ec0ff */
[----:B------:R-:W0:Y:S04]  /*0ad0*/  LDS.64 R2, [UR4] ;  /* 0x00000004ff027984 */ /* 0x000e280008000a00 */
[----:B0-----:R-:W-:Y:S04]  /*0ae0*/  REDG.E.ADD.F64.RN.STRONG.GPU desc[UR6][R4.64], R2 ;  /* 0x00000002040079a6 */ /* 0x001fe8000c12ff06 */
[----:B-1----:R-:W-:Y:S01]  /*0af0*/  REDG.E.ADD.F64.RN.STRONG.GPU desc[UR6][R8.64], R6 ;  /* 0x00000006080079a6 */ /* 0x002fe2000c12ff06 */
[----:B------:R-:W-:Y:S05]  /*0b00*/  EXIT ;  /* 0x000000000000794d */ /* 0x000fea0003800000 */
        .type           $_Z26calculate_coherence_kernelPKdiPdS1_$__internal_trig_reduction_slowpathd,@function
        .size           $_Z26calculate_coherence_kernelPKdiPdS1_$__internal_trig_reduction_slowpathd,(.L_x_158 - $_Z26calculate_coherence_kernelPKdiPdS1_$__internal_trig_reduction_slowpathd)
$_Z26calculate_coherence_kernelPKdiPdS1_$__internal_trig_reduction_slowpathd:
[--C-:B------:R-:W-:Y:S01]  /*0b10*/  SHF.R.U32.HI R4, RZ, 0x14, R5.reuse ;  /* 0x00000014ff047819 */ /* 0x100fe20000011605 */
[----:B------:R-:W-:Y:S02]  /*0b20*/  IMAD.MOV.U32 R9, RZ, RZ, R5 ;  /* 0x000000ffff097224 */ /* 0x000fe400078e0005 */
[----:B------:R-:W-:Y:S01]  /*0b30*/  IMAD.MOV.U32 R6, RZ, RZ, RZ ;  /* 0x000000ffff067224 */ /* 0x000fe200078e00ff */
[----:B------:R-:W-:-:S04]  /*0b40*/  LOP3.LUT R7, R4, 0x7ff, RZ, 0xc0, !PT ;  /* 0x000007ff04077812 */ /* 0x000fc800078ec0ff */
[----:B------:R-:W-:-:S13]  /*0b50*/  ISETP.NE.AND P0, PT, R7, 0x7ff, PT ;  /* 0x000007ff0700780c */ /* 0x000fda0003f05270 */
[----:B------:R-:W-:Y:S05]  /*0b60*/  @!P0 BRA `(.L_x_12) ;  /* 0x0000000800488947 */ /* 0x000fea0003800000 */
[----:B------:R-:W-:Y:S01]  /*0b70*/  VIADD R7, R7, 0xfffffc00 ;  /* 0xfffffc0007077836 */ /* 0x000fe20000000000 */
[----:B------:R-:W-:Y:S01]  /*0b80*/  BSSY.RECONVERGENT B3, `(.L_x_13) ;  /* 0x000002f000037945 */ /* 0x000fe20003800200 */
[----:B------:R-:W-:-:S03]  /*0b90*/  CS2R R16, SRZ ;  /* 0x0000000000107805 */ /* 0x000fc6000001ff00 */
[----:B------:R-:W-:Y:S02]  /*0ba0*/  SHF.R.U32.HI R6, RZ, 0x6, R7 ;  /* 0x00000006ff067819 */ /* 0x000fe40000011607 */
[----:B------:R-:W-:Y:S02]  /*0bb0*/  ISETP.GE.U32.AND P0, PT, R7, 0x80, PT ;  /* 0x000000800700780c */ /* 0x000fe40003f06070 */
[C---:B------:R-:W-:Y:S02]  /*0bc0*/  IADD3 R7, PT, PT, -R6.reuse, 0x13, RZ ;  /* 0x0000001306077810 */ /* 0x040fe40007ffe1ff */
[----:B------:R-:W-:Y:S02]  /*0bd0*/  IADD3 R23, PT, PT, -R6, 0xf, RZ ;  /* 0x0000000f06177810 */ /* 0x000fe40007ffe1ff */
[----:B------:R-:W-:-:S04]  /*0be0*/  SEL R7, R7, 0x12, P0 ;  /* 0x0000001207077807 */ /* 0x000fc80000000000 */
[----:B------:R-:W-:-:S13]  /*0bf0*/  ISETP.GE.AND P0, PT, R23, R7, PT ;  /* 0x000000071700720c */ /* 0x000fda0003f06270 */
[----:B------:R-:W-:Y:S05]  /*0c00*/  @P0 BRA `(.L_x_14) ;  /* 0x0000000000980947 */ /* 0x000fea0003800000 */
[----:B------:R-:W0:Y:S01]  /*0c10*/  LDC.64 R14, c[0x0][0x358] ;  /* 0x0000d600ff0e7b82 */ /* 0x000e220000000a00 */
[C---:B------:R-:W-:Y:S01]  /*0c20*/  SHF.L.U64.HI R18, R8.reuse, 0xb, R9 ;  /* 0x0000000b08127819 */ /* 0x040fe20000010209 */
[----:B------:R-:W-:Y:S01]  /*0c30*/  BSSY.RECONVERGENT B4, `(.L_x_15) ;  /* 0x0000022000047945 */ /* 0x000fe20003800200 */
[----:B------:R-:W-:Y:S01]  /*0c40*/  IMAD.SHL.U32 R9, R8, 0x800, RZ ;  /* 0x0000080008097824 */ /* 0x000fe200078e00ff */
[----:B------:R-:W-:Y:S01]  /*0c50*/  IADD3 R21, PT, PT, RZ, -R6, -R7 ;  /* 0x80000006ff157210 */ /* 0x000fe20007ffe807 */
[----:B------:R-:W-:Y:S01]  /*0c60*/  IMAD.MOV.U32 R20, RZ, RZ, RZ ;  /* 0x000000ffff147224 */ /* 0x000fe200078e00ff */
[----:B------:R-:W-:Y:S02]  /*0c70*/  CS2R R16, SRZ ;  /* 0x0000000000107805 */ /* 0x000fe4000001ff00 */
[----:B------:R-:W-:-:S07]  /*0c80*/  LOP3.LUT R8, R18, 0x80000000, RZ, 0xfc, !PT ;  /* 0x8000000012087812 */ /* 0x000fce00078efcff */
.L_x_16:
[----:B------:R-:W1:Y:S01]  /*0c90*/  LDC.64 R18, c[0x4][0x40] ;  /* 0x01001000ff127b82 */ /* 0x000e620000000a00 */
[----:B0-----:R-:W-:Y:S02]  /*0ca0*/  R2UR UR4, R14 ;  /* 0x000000000e0472ca */ /* 0x001fe400000e0000 */
[----:B------:R-:W-:Y:S01]  /*0cb0*/  R2UR UR5, R15 ;  /* 0x000000000f0572ca */ /* 0x000fe200000e0000 */
[----:B-1----:R-:W-:-:S12]  /*0cc0*/  IMAD.WIDE R18, R23, 0x8, R18 ;  /* 0x0000000817127825 */ /* 0x002fd800078e0212 */
[----:B------:R-:W2:Y:S01]  /*0cd0*/  LDG.E.64.CONSTANT R18, desc[UR4][R18.64] ;  /* 0x0000000412127981 */ /* 0x000ea2000c1e9b00 */
[----:B------:R-:W-:Y:S02]  /*0ce0*/  VIADD R21, R21, 0x1 ;  /* 0x0000000115157836 */ /* 0x000fe40000000000 */
[----:B------:R-:W-:Y:S02]  /*0cf0*/  VIADD R23, R23, 0x1 ;  /* 0x0000000117177836 */ /* 0x000fe40000000000 */
[----:B--2---:R-:W-:-:S04]  /*0d00*/  IMAD.WIDE.U32 R16, P2, R18, R9, R16 ;  /* 0x0000000912107225 */ /* 0x004fc80007840010 */
[----:B------:R-:W-:Y:S02]  /*0d10*/  IMAD R25, R18, R8, RZ ;  /* 0x0000000812197224 */ /* 0x000fe400078e02ff */
[CC--:B------:R-:W-:Y:S02]  /*0d20*/  IMAD R22, R19.reuse, R9.reuse, RZ ;  /* 0x0000000913167224 */ /* 0x0c0fe400078e02ff */
[----:B------:R-:W-:Y:S01]  /*0d30*/  IMAD.HI.U32 R27, R19, R9, RZ ;  /* 0x00000009131b7227 */ /* 0x000fe200078e00ff */
[----:B------:R-:W-:-:S03]  /*0d40*/  IADD3 R17, P0, PT, R25, R17, RZ ;  /* 0x0000001119117210 */ /* 0x000fc60007f1e0ff */
[----:B------:R-:W-:Y:S01]  /*0d50*/  IMAD R25, R20, 0x8, R1 ;  /* 0x0000000814197824 */ /* 0x000fe200078e0201 */
[----:B------:R-:W-:Y:S01]  /*0d60*/  IADD3 R17, P1, PT, R22, R17, RZ ;  /* 0x0000001116117210 */ /* 0x000fe20007f3e0ff */
[----:B------:R-:W-:-:S04]  /*0d70*/  IMAD.HI.U32 R22, R18, R8, RZ ;  /* 0x0000000812167227 */ /* 0x000fc800078e00ff */
[----:B------:R-:W-:Y:S01]  /*0d80*/  IMAD.X R18, RZ, RZ, R22, P2 ;  /* 0x000000ffff127224 */ /* 0x000fe200010e0616 */
[----:B------:R0:W-:Y:S01]  /*0d90*/  STL.64 [R25], R16 ;  /* 0x0000001019007387 */ /* 0x0001e20000100a00 */
[----:B------:R-:W-:-:S03]  /*0da0*/  IMAD.HI.U32 R22, R19, R8, RZ ;  /* 0x0000000813167227 */ /* 0x000fc600078e00ff */
[----:B------:R-:W-:Y:S01]  /*0db0*/  IADD3.X R18, P0, PT, R27, R18, RZ, P0, !PT ;  /* 0x000000121b127210 */ /* 0x000fe2000071e4ff */
[----:B------:R-:W-:Y:S02]  /*0dc0*/  IMAD R19, R19, R8, RZ ;  /* 0x0000000813137224 */ /* 0x000fe400078e02ff */
[----:B------:R-:W-:-:S03]  /*0dd0*/  VIADD R20, R20, 0x1 ;  /* 0x0000000114147836 */ /* 0x000fc60000000000 */
[----:B------:R-:W-:Y:S01]  /*0de0*/  IADD3.X R19, P1, PT, R19, R18, RZ, P1, !PT ;  /* 0x0000001213137210 */ /* 0x000fe20000f3e4ff */
[----:B------:R-:W-:Y:S01]  /*0df0*/  IMAD.X R18, RZ, RZ, R22, P0 ;  /* 0x000000ffff127224 */ /* 0x000fe200000e0616 */
[----:B------:R-:W-:-:S03]  /*0e00*/  ISETP.NE.AND P0, PT, R21, -0xf, PT ;  /* 0xfffffff11500780c */ /* 0x000fc60003f05270 */
[----:B------:R-:W-:Y:S02]  /*0e10*/  IMAD.X R18, RZ, RZ, R18, P1 ;  /* 0x000000ffff127224 */ /* 0x000fe400008e0612 */
[----:B0-----:R-:W-:Y:S02]  /*0e20*/  IMAD.MOV.U32 R16, RZ, RZ, R19 ;  /* 0x000000ffff107224 */ /* 0x001fe400078e0013 */
[----:B------:R-:W-:-:S06]  /*0e30*/  IMAD.MOV.U32 R17, RZ, RZ, R18 ;  /* 0x000000ffff117224 */ /* 0x000fcc00078e0012 */
[----:B------:R-:W-:Y:S05]  /*0e40*/  @P0 BRA `(.L_x_16) ;  /* 0xfffffffc00900947 */ /* 0x000fea000383ffff */
[----:B------:R-:W-:Y:S05]  /*0e50*/  BSYNC.RECONVERGENT B4 ;  /* 0x0000000000047941 */ /* 0x000fea0003800200 */
.L_x_15:
[----:B------:R-:W-:-:S07]  /*0e60*/  IMAD.MOV.U32 R23, RZ, RZ, R7 ;  /* 0x000000ffff177224 */ /* 0x000fce00078e0007 */
.L_x_14:
[----:B------:R-:W-:Y:S05]  /*0e70*/  BSYNC.RECONVERGENT B3 ;  /* 0x0000000000037941 */ /* 0x000fea0003800200 */
.L_x_13:
[----:B------:R-:W-:Y:S01]  /*0e80*/  LOP3.LUT P0, R27, R4, 0x3f, RZ, 0xc0, !PT ;  /* 0x0000003f041b7812 */ /* 0x000fe2000780c0ff */
[----:B------:R-:W-:-:S04]  /*0e90*/  IMAD.IADD R6, R6, 0x1, R23 ;  /* 0x0000000106067824 */ /* 0x000fc800078e0217 */
[----:B------:R-:W-:-:S05]  /*0ea0*/  IMAD.U32 R29, R6, 0x8, R1 ;  /* 0x00000008061d7824 */ /* 0x000fca00078e0001 */
[----:B------:R0:W-:Y:S04]  /*0eb0*/  STL.64 [R29+-0x78], R16 ;  /* 0xffff88101d007387 */ /* 0x0001e80000100a00 */
[----:B------:R-:W2:Y:S04]  /*0ec0*/  @P0 LDL.64 R18, [R1+0x8] ;  /* 0x0000080001120983 */ /* 0x000ea80000100a00 */
[----:B------:R-:W3:Y:S04]  /*0ed0*/  LDL.64 R8, [R1+0x10] ;  /* 0x0000100001087983 */ /* 0x000ee80000100a00 */
[----:B------:R-:W0:Y:S01]  /*0ee0*/  LDL.64 R6, [R1+0x18] ;  /* 0x0000180001067983 */ /* 0x000e220000100a00 */
[----:B------:R-:W-:Y:S01]  /*0ef0*/  @P0 LOP3.LUT R4, R27, 0x3f, RZ, 0x3c, !PT ;  /* 0x0000003f1b040812 */ /* 0x000fe200078e3cff */
[----:B------:R-:W-:Y:S01]  /*0f00*/  BSSY.RECONVERGENT B3, `(.L_x_17) ;  /* 0x0000034000037945 */ /* 0x000fe20003800200 */
[----:B--2---:R-:W-:-:S02]  /*0f10*/  @P0 SHF.R.U64 R15, R18, 0x1, R19 ;  /* 0x00000001120f0819 */ /* 0x004fc40000001213 */
[----:B------:R-:W-:Y:S02]  /*0f20*/  @P0 SHF.R.U32.HI R19, RZ, 0x1, R19 ;  /* 0x00000001ff130819 */ /* 0x000fe40000011613 */
[CC--:B---3--:R-:W-:Y:S02]  /*0f30*/  @P0 SHF.L.U32 R21, R8.reuse, R27.reuse, RZ ;  /* 0x0000001b08150219 */ /* 0x0c8fe400000006ff */
[----:B------:R-:W-:Y:S02]  /*0f40*/  @P0 SHF.R.U64 R14, R15, R4, R19 ;  /* 0x000000040f0e0219 */ /* 0x000fe40000001213 */
[--C-:B------:R-:W-:Y:S02]  /*0f50*/  @P0 SHF.R.U32.HI R25, RZ, 0x1, R9.reuse ;  /* 0x00000001ff190819 */ /* 0x100fe40000011609 */
[C-C-:B------:R-:W-:Y:S02]  /*0f60*/  @P0 SHF.R.U64 R23, R8.reuse, 0x1, R9.reuse ;  /* 0x0000000108170819 */ /* 0x140fe40000001209 */
[----:B------:R-:W-:-:S02]  /*0f70*/  @P0 SHF.L.U64.HI R18, R8, R27, R9 ;  /* 0x0000001b08120219 */ /* 0x000fc40000010209 */
[----:B------:R-:W-:Y:S02]  /*0f80*/  @P0 SHF.R.U32.HI R15, RZ, R4, R19 ;  /* 0x00000004ff0f0219 */ /* 0x000fe40000011613 */
[----:B------:R-:W-:Y:S02]  /*0f90*/  @P0 LOP3.LUT R8, R21, R14, RZ, 0xfc, !PT ;  /* 0x0000000e15080212 */ /* 0x000fe400078efcff */
[----:B0-----:R-:W-:Y:S02]  /*0fa0*/  @P0 SHF.L.U32 R16, R6, R27, RZ ;  /* 0x0000001b06100219 */ /* 0x001fe400000006ff */
[----:B------:R-:W-:Y:S01]  /*0fb0*/  @P0 SHF.R.U64 R23, R23, R4, R25 ;  /* 0x0000000417170219 */ /* 0x000fe20000001219 */
[----:B------:R-:W-:Y:S01]  /*0fc0*/  IMAD.SHL.U32 R14, R8, 0x4, RZ ;  /* 0x00000004080e7824 */ /* 0x000fe200078e00ff */
[----:B------:R-:W-:Y:S02]  /*0fd0*/  @P0 LOP3.LUT R9, R18, R15, RZ, 0xfc, !PT ;  /* 0x0000000f12090212 */ /* 0x000fe400078efcff */
[----:B------:R-:W-:-:S02]  /*0fe0*/  @P0 SHF.L.U64.HI R27, R6, R27, R7 ;  /* 0x0000001b061b0219 */ /* 0x000fc40000010207 */
[----:B------:R-:W-:Y:S02]  /*0ff0*/  @P0 SHF.R.U32.HI R4, RZ, R4, R25 ;  /* 0x00000004ff040219 */ /* 0x000fe40000011619 */
[----:B------:R-:W-:Y:S02]  /*1000*/  @P0 LOP3.LUT R6, R16, R23, RZ, 0xfc, !PT ;  /* 0x0000001710060212 */ /* 0x000fe400078efcff */
[----:B------:R-:W-:Y:S02]  /*1010*/  SHF.L.U64.HI R18, R8, 0x2, R9 ;  /* 0x0000000208127819 */ /* 0x000fe40000010209 */
[----:B------:R-:W-:Y:S02]  /*1020*/  @P0 LOP3.LUT R7, R27, R4, RZ, 0xfc, !PT ;  /* 0x000000041b070212 */ /* 0x000fe400078efcff */
[----:B------:R-:W-:Y:S02]  /*1030*/  SHF.L.W.U32.HI R9, R9, 0x2, R6 ;  /* 0x0000000209097819 */ /* 0x000fe40000010e06 */
[----:B------:R-:W-:-:S02]  /*1040*/  IADD3 RZ, P0, PT, RZ, -R14, RZ ;  /* 0x8000000effff7210 */ /* 0x000fc40007f1e0ff */
[----:B------:R-:W-:Y:S02]  /*1050*/  LOP3.LUT R4, RZ, R18, RZ, 0x33, !PT ;  /* 0x00000012ff047212 */ /* 0x000fe400078e33ff */
[----:B------:R-:W-:Y:S02]  /*1060*/  SHF.L.W.U32.HI R6, R6, 0x2, R7 ;  /* 0x0000000206067819 */ /* 0x000fe40000010e07 */
[----:B------:R-:W-:Y:S02]  /*1070*/  LOP3.LUT R8, RZ, R9, RZ, 0x33, !PT ;  /* 0x00000009ff087212 */ /* 0x000fe400078e33ff */
[----:B------:R-:W-:Y:S02]  /*1080*/  IADD3.X R15, P0, PT, RZ, R4, RZ, P0, !PT ;  /* 0x00000004ff0f7210 */ /* 0x000fe4000071e4ff */
[----:B------:R-:W-:Y:S02]  /*1090*/  LOP3.LUT R4, RZ, R6, RZ, 0x33, !PT ;  /* 0x00000006ff047212 */ /* 0x000fe400078e33ff */
[----:B------:R-:W-:-:S02]  /*10a0*/  IADD3.X R8, P1, PT, RZ, R8, RZ, P0, !PT ;  /* 0x00000008ff087210 */ /* 0x000fc4000073e4ff */
[----:B------:R-:W-:-:S03]  /*10b0*/  ISETP.GT.U32.AND P2, PT, R9, -0x1, PT ;  /* 0xffffffff0900780c */ /* 0x000fc60003f44070 */
[----:B------:R-:W-:Y:S01]  /*10c0*/  IMAD.X R17, RZ, RZ, R4, P1 ;  /* 0x000000ffff117224 */ /* 0x000fe200008e0604 */
[----:B------:R-:W-:-:S04]  /*10d0*/  ISETP.GT.AND.EX P0, PT, R6, -0x1, PT, P2 ;  /* 0xffffffff0600780c */ /* 0x000fc80003f04320 */
[----:B------:R-:W-:Y:S02]  /*10e0*/  SEL R4, R6, R17, P0 ;  /* 0x0000001106047207 */ /* 0x000fe40000000000 */
[----:B------:R-:W-:Y:S02]  /*10f0*/  SEL R9, R9, R8, P0 ;  /* 0x0000000809097207 */ /* 0x000fe40000000000 */
[----:B------:R-:W-:Y:S02]  /*1100*/  ISETP.NE.U32.AND P1, PT, R4, RZ, PT ;  /* 0x000000ff0400720c */ /* 0x000fe40003f25070 */
[----:B------:R-:W-:Y:S02]  /*1110*/  SEL R15, R18, R15, P0 ;  /* 0x0000000f120f7207 */ /* 0x000fe40000000000 */
[----:B------:R-:W-:Y:S01]  /*1120*/  SEL R16, R9, R4, !P1 ;  /* 0x0000000409107207 */ /* 0x000fe20004800000 */
[----:B------:R-:W-:-:S05]  /*1130*/  @!P0 IMAD.MOV R14, RZ, RZ, -R14 ;  /* 0x000000ffff0e8224 */ /* 0x000fca00078e0a0e */
[----:B------:R-:W0:Y:S02]  /*1140*/  FLO.U32 R16, R16 ;  /* 0x0000001000107300 */ /* 0x000e2400000e0000 */
[C---:B0-----:R-:W-:Y:S02]  /*1150*/  IADD3 R17, PT, PT, -R16.reuse, 0x1f, RZ ;  /* 0x0000001f10117810 */ /* 0x041fe40007ffe1ff */
[----:B------:R-:W-:-:S03]  /*1160*/  IADD3 R8, PT, PT, -R16, 0x3f, RZ ;  /* 0x0000003f10087810 */ /* 0x000fc60007ffe1ff */
[----:B------:R-:W-:-:S05]  /*1170*/  @P1 IMAD.MOV R8, RZ, RZ, R17 ;  /* 0x000000ffff081224 */ /* 0x000fca00078e0211 */
[----:B------:R-:W-:-:S13]  /*1180*/  ISETP.NE.AND P1, PT, R8, RZ, PT ;  /* 0x000000ff0800720c */ /* 0x000fda0003f25270 */
[----:B------:R-:W-:Y:S05]  /*1190*/  @!P1 BRA `(.L_x_18) ;  /* 0x0000000000289947 */ /* 0x000fea0003800000 */
[--C-:B------:R-:W-:Y:S02]  /*11a0*/  SHF.R.U64 R16, R14, 0x1, R15.reuse ;  /* 0x000000010e107819 */ /* 0x100fe4000000120f */
[C---:B------:R-:W-:Y:S02]  /*11b0*/  LOP3.LUT R14, R8.reuse, 0x3f, RZ, 0xc0, !PT ;  /* 0x0000003f080e7812 */ /* 0x040fe400078ec0ff */
[----:B------:R-:W-:Y:S02]  /*11c0*/  SHF.R.U32.HI R18, RZ, 0x1, R15 ;  /* 0x00000001ff127819 */ /* 0x000fe4000001160f */
[----:B------:R-:W-:Y:S02]  /*11d0*/  LOP3.LUT R15, R8, 0x3f, RZ, 0xc, !PT ;  /* 0x0000003f080f7812 */ /* 0x000fe400078e0cff */
[CC--:B------:R-:W-:Y:S02]  /*11e0*/  SHF.L.U64.HI R17, R9.reuse, R14.reuse, R4 ;  /* 0x0000000e09117219 */ /* 0x0c0fe40000010204 */
[----:B------:R-:W-:-:S02]  /*11f0*/  SHF.L.U32 R14, R9, R14, RZ ;  /* 0x0000000e090e7219 */ /* 0x000fc400000006ff */
[-CC-:B------:R-:W-:Y:S02]  /*1200*/  SHF.R.U64 R9, R16, R15.reuse, R18.reuse ;  /* 0x0000000f10097219 */ /* 0x180fe40000001212 */
[----:B------:R-:W-:Y:S02]  /*1210*/  SHF.R.U32.HI R4, RZ, R15, R18 ;  /* 0x0000000fff047219 */ /* 0x000fe40000011612 */
[----:B------:R-:W-:Y:S02]  /*1220*/  LOP3.LUT R9, R14, R9, RZ, 0xfc, !PT ;  /* 0x000000090e097212 */ /* 0x000fe400078efcff */
[----:B------:R-:W-:-:S07]  /*1230*/  LOP3.LUT R4, R17, R4, RZ, 0xfc, !PT ;  /* 0x0000000411047212 */ /* 0x000fce00078efcff */
.L_x_18:
[----:B------:R-:W-:Y:S05]  /*1240*/  BSYNC.RECONVERGENT B3 ;  /* 0x0000000000037941 */ /* 0x000fea0003800200 */
.L_x_17:
[----:B------:R-:W-:Y:S01]  /*1250*/  IMAD.WIDE.U32 R16, R9, 0x2168c235, RZ ;  /* 0x2168c23509107825 */ /* 0x000fe200078e00ff */
[----:B------:R-:W-:-:S03]  /*1260*/  SHF.R.U32.HI R7, RZ, 0x1e, R7 ;  /* 0x0000001eff077819 */ /* 0x000fc60000011607 */
[----:B------:R-:W-:Y:S01]  /*1270*/  IMAD.MOV.U32 R14, RZ, RZ, R17 ;  /* 0x000000ffff0e7224 */ /* 0x000fe200078e0011 */
[----:B------:R-:W-:Y:S01]  /*1280*/  IADD3 RZ, P1, PT, R16, R16, RZ ;  /* 0x0000001010ff7210 */ /* 0x000fe20007f3e0ff */
[----:B------:R-:W-:Y:S01]  /*1290*/  IMAD.MOV.U32 R15, RZ, RZ, RZ ;  /* 0x000000ffff0f7224 */ /* 0x000fe200078e00ff */
[----:B------:R-:W-:Y:S01]  /*12a0*/  LEA.HI R6, R6, R7, RZ, 0x1 ;  /* 0x0000000706067211 */ /* 0x000fe200078f08ff */
[----:B------:R-:W-:Y:S02]  /*12b0*/  IMAD R17, R4, -0x36f0255e, RZ ;  /* 0xc90fdaa204117824 */ /* 0x000fe400078e02ff */
[----:B------:R-:W-:-:S04]  /*12c0*/  IMAD.WIDE.U32 R14, R9, -0x36f0255e, R14 ;  /* 0xc90fdaa2090e7825 */ /* 0x000fc800078e000e */
[----:B------:R-:W-:-:S04]  /*12d0*/  IMAD.HI.U32 R9, R4, -0x36f0255e, RZ ;  /* 0xc90fdaa204097827 */ /* 0x000fc800078e00ff */
[----:B------:R-:W-:-:S04]  /*12e0*/  IMAD.WIDE.U32 R14, P2, R4, 0x2168c235, R14 ;  /* 0x2168c235040e7825 */ /* 0x000fc8000784000e */
[----:B------:R-:W-:Y:S01]  /*12f0*/  IMAD.X R4, RZ, RZ, R9, P2 ;  /* 0x000000ffff047224 */ /* 0x000fe200010e0609 */
[----:B------:R-:W-:Y:S02]  /*1300*/  IADD3 R9, P2, PT, R17, R15, RZ ;  /* 0x0000000f11097210 */ /* 0x000fe40007f5e0ff */
[----:B------:R-:W-:Y:S02]  /*1310*/  IADD3.X RZ, P1, PT, R14, R14, RZ, P1, !PT ;  /* 0x0000000e0eff7210 */ /* 0x000fe40000f3e4ff */
[C---:B------:R-:W-:Y:S01]  /*1320*/  ISETP.GT.U32.AND P3, PT, R9.reuse, RZ, PT ;  /* 0x000000ff0900720c */ /* 0x040fe20003f64070 */
[----:B------:R-:W-:Y:S01]  /*1330*/  IMAD.X R4, RZ, RZ, R4, P2 ;  /* 0x000000ffff047224 */ /* 0x000fe200010e0604 */
[----:B------:R-:W-:-:S04]  /*1340*/  IADD3.X R14, P2, PT, R9, R9, RZ, P1, !PT ;  /* 0x00000009090e7210 */ /* 0x000fc80000f5e4ff */
[C---:B------:R-:W-:Y:S01]  /*1350*/  ISETP.GT.AND.EX P1, PT, R4.reuse, RZ, PT, P3 ;  /* 0x000000ff0400720c */ /* 0x040fe20003f24330 */
[----:B------:R-:W-:-:S03]  /*1360*/  IMAD.X R15, R4, 0x1, R4, P2 ;  /* 0x00000001040f7824 */ /* 0x000fc600010e0604 */
[----:B------:R-:W-:Y:S02]  /*1370*/  SEL R9, R14, R9, P1 ;  /* 0x000000090e097207 */ /* 0x000fe40000800000 */
[----:B------:R-:W-:Y:S02]  /*1380*/  SEL R14, R15, R4, P1 ;  /* 0x000000040f0e7207 */ /* 0x000fe40000800000 */
[----:B------:R-:W-:Y:S02]  /*1390*/  IADD3 R9, P2, PT, R9, 0x1, RZ ;  /* 0x0000000109097810 */ /* 0x000fe40007f5e0ff */
[----:B------:R-:W-:Y:S02]  /*13a0*/  SEL R15, RZ, 0xffffffff, !P1 ;  /* 0xffffffffff0f7807 */ /* 0x000fe40004800000 */
[----:B------:R-:W-:Y:S01]  /*13b0*/  LOP3.LUT P1, R4, R5, 0x80000000, RZ, 0xc0, !PT ;  /* 0x8000000005047812 */ /* 0x000fe2000782c0ff */
[----:B------:R-:W-:Y:S02]  /*13c0*/  IMAD.X R14, RZ, RZ, R14, P2 ;  /* 0x000000ffff0e7224 */ /* 0x000fe400010e060e */
[----:B------:R-:W-:Y:S01]  /*13d0*/  IMAD.IADD R5, R15, 0x1, -R8 ;  /* 0x000000010f057824 */ /* 0x000fe200078e0a08 */
[----:B------:R-:W-:-:S02]  /*13e0*/  @!P0 LOP3.LUT R4, R4, 0x80000000, RZ, 0x3c, !PT ;  /* 0x8000000004048812 */ /* 0x000fc400078e3cff */
[----:B------:R-:W-:Y:S01]  /*13f0*/  SHF.R.U64 R9, R9, 0xa, R14 ;  /* 0x0000000a09097819 */ /* 0x000fe2000000120e */
[----:B------:R-:W-:-:S03]  /*1400*/  IMAD.SHL.U32 R5, R5, 0x100000, RZ ;  /* 0x0010000005057824 */ /* 0x000fc600078e00ff */
[----:B------:R-:W-:-:S03]  /*1410*/  IADD3 R9, P2, PT, R9, 0x1, RZ ;  /* 0x0000000109097810 */ /* 0x000fc60007f5e0ff */
[----:B------:R-:W-:Y:S01]  /*1420*/  @P1 IMAD.MOV R6, RZ, RZ, -R6 ;  /* 0x000000ffff061224 */ /* 0x000fe200078e0a06 */
[----:B------:R-:W-:-:S04]  /*1430*/  LEA.HI.X R14, R14, RZ, RZ, 0x16, P2 ;  /* 0x000000ff0e0e7211 */ /* 0x000fc800010fb4ff */
[--C-:B------:R-:W-:Y:S02]  /*1440*/  SHF.R.U64 R8, R9, 0x1, R14.reuse ;  /* 0x0000000109087819 */ /* 0x100fe4000000120e */
[----:B------:R-:W-:Y:S02]  /*1450*/  SHF.R.U32.HI R14, RZ, 0x1, R14 ;  /* 0x00000001ff0e7819 */ /* 0x000fe4000001160e */
[----:B------:R-:W-:-:S04]  /*1460*/  IADD3 R8, P2, P3, RZ, RZ, R8 ;  /* 0x000000ffff087210 */ /* 0x000fc80007b5e008 */
[----:B------:R-:W-:-:S04]  /*1470*/  IADD3.X R5, PT, PT, R5, 0x3fe00000, R14, P2, P3 ;  /* 0x3fe0000005057810 */ /* 0x000fc800017e640e */
[----:B------:R-:W-:-:S07]  /*1480*/  LOP3.LUT R9, R5, R4, RZ, 0xfc, !PT ;  /* 0x0000000405097212 */ /* 0x000fce00078efcff */
.L_x_12:
[----:B------:R-:W-:Y:S02]  /*1490*/  IMAD.MOV.U32 R4, RZ, RZ, R0 ;  /* 0x000000ffff047224 */ /* 0x000fe400078e0000 */
[----:B------:R-:W-:-:S04]  /*14a0*/  IMAD.MOV.U32 R5, RZ, RZ, 0x0 ;  /* 0x00000000ff057424 */ /* 0x000fc800078e00ff */
[----:B------:R-:W-:Y:S05]  /*14b0*/  RET.REL.NODEC R4 `(_Z26calculate_coherence_kernelPKdiPdS1_) ;  /* 0xffffffe804d07950 */ /* 0x000fea0003c3ffff */
.L_x_19:
[----:B------:R-:W-:-:S00]  /*14c0*/  BRA `(.L_x_19) ;  /* 0xfffffffc00fc7947 */ /* 0x000fc0000383ffff */
[----:B------:R-:W-:-:S00]  /*14d0*/  NOP ;  /* 0x0000000000007918 */ /* 0x000fc00000000000 */
        /* <DEDUP_REMOVED lines=10> */
.L_x_158:


//--------------------- .text._Z23calculate_energy_kernelPKdS0_S0_idPd --------------------------
	.section	.text._Z23calculate_energy_kernelPKdS0_S0_idPd,"ax",@progbits
	.align	128
        .global         _Z23calculate_energy_kernelPKdS0_S0_idPd
        .type           _Z23calculate_energy_kernelPKdS0_S0_idPd,@function
        .size           _Z23calculate_energy_kernelPKdS0_S0_idPd,(.L_x_159 - _Z23calculate_energy_kernelPKdS0_S0_idPd)
        .other          _Z23calculate_energy_kernelPKdS0_S0_idPd,@"STO_CUDA_ENTRY STV_DEFAULT"
_Z23calculate_energy_kernelPKdS0_S0_idPd:
.text._Z23calculate_energy_kernelPKdS0_S0_idPd:
[----:B------:R-:W0:Y:S01]  /*0000*/  LDC R1, c[0x0][0x37c] ;  /* 0x0000df00ff017b82 */ /* 0x000e220000000800 */
[----:B------:R-:W1:Y:S07]  /*0010*/  S2R R0, SR_TID.X ;  /* 0x0000000000007919 */ /* 0x000e6e0000002100 */
[----:B------:R-:W1:Y:S01]  /*0020*/  S2UR UR4, SR_CTAID.X ;  /* 0x00000000000479c3 */ /* 0x000e620000002500 */
[----:B------:R-:W2:Y:S01]  /*0030*/  LDCU UR10, c[0x0][0x398] ;  /* 0x00007300ff0a77ac */ /* 0x000ea20008000800 */
[----:B------:R-:W-:Y:S01]  /*0040*/  BSSY.RECONVERGENT B0, `(.L_x_20) ;  /* 0x000023e000007945 */ /* 0x000fe20003800200 */
[----:B0-----:R-:W-:Y:S01]  /*0050*/  VIADD R1, R1, 0xffffffd8 ;  /* 0xffffffd801017836 */ /* 0x001fe20000000000 */
[----:B------:R-:W-:Y:S01]  /*0060*/  CS2R R20, SRZ ;  /* 0x0000000000147805 */ /* 0x000fe2000001ff00 */
[----:B------:R-:W0:Y:S03]  /*0070*/  LDCU.64 UR6, c[0x0][0x358] ;  /* 0x00006b00ff0677ac */ /* 0x000e260008000a00 */
[----:B------:R-:W1:Y:S01]  /*0080*/  LDC R27, c[0x0][0x360] ;  /* 0x0000d800ff1b7b82 */ /* 0x000e620000000800 */
[----:B------:R-:W3:Y:S01]  /*0090*/  LDCU.64 UR8, c[0x4][0x48] ;  /* 0x01000900ff0877ac */ /* 0x000ee20008000a00 */
[----:B-1----:R-:W-:-:S05]  /*00a0*/  IMAD R26, R27, UR4, R0 ;  /* 0x000000041b1a7c24 */ /* 0x002fca000f8e0200 */
[----:B--2---:R-:W-:-:S13]  /*00b0*/  ISETP.GE.AND P0, PT, R26, UR10, PT ;  /* 0x0000000a1a007c0c */ /* 0x004fda000bf06270 */
[----:B0--3--:R-:W-:Y:S05]  /*00c0*/  @P0 BRA `(.L_x_21) ;  /* 0x0000002000d40947 */ /* 0x009fea0003800000 */
[----:B------:R-:W0:Y:S08]  /*00d0*/  LDC.64 R20, c[0x0][0x388] ;  /* 0x0000e200ff147b82 */ /* 0x000e300000000a00 */
[----:B------:R-:W1:Y:S01]  /*00e0*/  LDC.64 R18, c[0x0][0x380] ;  /* 0x0000e000ff127b82 */ /* 0x000e620000000a00 */
[----:B0-----:R-:W-:-:S06]  /*00f0*/  IMAD.WIDE R20, R26, 0x8, R20 ;  /* 0x000000081a147825 */ /* 0x001fcc00078e0214 */
[----:B------:R-:W5:Y:S01]  /*0100*/  LDG.E.64.CONSTANT R20, desc[UR6][R20.64] ;  /* 0x0000000614147981 */ /* 0x000f62000c1e9b00 */
[C---:B------:R-:W-:Y:S01]  /*0110*/  ISETP.GE.AND P0, PT, R26.reuse, 0x1, PT ;  /* 0x000000011a00780c */ /* 0x040fe20003f06270 */
[----:B------:R-:W-:Y:S01]  /*0120*/  BSSY.RECONVERGENT B3, `(.L_x_22) ;  /* 0x00000ec000037945 */ /* 0x000fe20003800200 */
[----:B------:R-:W-:Y:S01]  /*0130*/  IMAD.MOV.U32 R29, RZ, RZ, RZ ;  /* 0x000000ffff1d7224 */ /* 0x000fe200078e00ff */
[----:B------:R-:W-:Y:S01]  /*0140*/  CS2R R34, SRZ ;  /* 0x0000000000227805 */ /* 0x000fe2000001ff00 */
[----:B-1----:R-:W-:-:S09]  /*0150*/  IMAD.WIDE R18, R26, 0x8, R18 ;  /* 0x000000081a127825 */ /* 0x002fd200078e0212 */
[----:B------:R-:W-:Y:S05]  /*0160*/  @!P0 BRA `(.L_x_23) ;  /* 0x0000000c009c8947 */ /* 0x000fea0003800000 */
[----:B------:R0:W5:Y:S01]  /*0170*/  LDG.E.64.CONSTANT R16, desc[UR6][R18.64] ;  /* 0x0000000612107981 */ /* 0x000162000c1e9b00 */
[----:B------:R-:W1:Y:S01]  /*0180*/  LDC.64 R2, c[0x0][0x3a0] ;  /* 0x0000e800ff027b82 */ /* 0x000e620000000a00 */
[C---:B------:R-:W-:Y:S01]  /*0190*/  VIMNMX R30, PT, PT, R26.reuse, UR10, PT ;  /* 0x0000000a1a1e7c48 */ /* 0x040fe2000bfe0100 */
[----:B------:R-:W-:Y:S01]  /*01a0*/  BSSY.RECONVERGENT B4, `(.L_x_24) ;  /* 0x0000098000047945 */ /* 0x000fe20003800200 */
[----:B------:R-:W-:Y:S01]  /*01b0*/  IMAD R28, R26, UR10, RZ ;  /* 0x0000000a1a1c7c24 */ /* 0x000fe2000f8e02ff */
[----:B------:R-:W-:Y:S02]  /*01c0*/  CS2R R34, SRZ ;  /* 0x0000000000227805 */ /* 0x000fe4000001ff00 */
[C---:B------:R-:W-:Y:S01]  /*01d0*/  ISETP.GE.AND P0, PT, R30.reuse, 0x2, PT ;  /* 0x000000021e00780c */ /* 0x040fe20003f06270 */
[----:B------:R-:W-:Y:S01]  /*01e0*/  IMAD.MOV.U32 R29, RZ, RZ, RZ ;  /* 0x000000ffff1d7224 */ /* 0x000fe200078e00ff */
[----:B------:R-:W-:Y:S01]  /*01f0*/  VIMNMX R30, PT, PT, R30, 0x1, !PT ;  /* 0x000000011e1e7848 */ /* 0x000fe20007fe0100 */
[----:B-1----:R-:W-:-:S10]  /*0200*/  DMUL R2, R2, 0.5 ;  /* 0x3fe0000002027828 */ /* 0x002fd40000000000 */
[----:B0-----:R-:W-:Y:S05]  /*0210*/  @!P0 BRA `(.L_x_25) ;  /* 0x0000000800408947 */ /* 0x001fea0003800000 */
[----:B------:R-:W0:Y:S01]  /*0220*/  LDCU.64 UR4, c[0x0][0x380] ;  /* 0x00007000ff0477ac */ /* 0x000e220008000a00 */
[----:B------:R-:W-:Y:S01]  /*0230*/  LOP3.LUT R29, R30, 0x7ffffffe, RZ, 0xc0, !PT ;  /* 0x7ffffffe1e1d7812 */ /* 0x000fe200078ec0ff */
[----:B------:R-:W-:Y:S01]  /*0240*/  IMAD.MOV.U32 R31, RZ, RZ, R28 ;  /* 0x000000ffff1f7224 */ /* 0x000fe200078e001c */
[----:B------:R-:W-:-:S03]  /*0250*/  CS2R R34, SRZ ;  /* 0x0000000000227805 */ /* 0x000fc6000001ff00 */
[----:B------:R-:W-:Y:S01]  /*0260*/  IMAD.MOV R32, RZ, RZ, -R29 ;  /* 0x000000ffff207224 */ /* 0x000fe200078e0a1d */
[----:B0-----:R-:W-:-:S04]  /*0270*/  UIADD3 UR4, UP0, UPT, UR4, 0x8, URZ ;  /* 0x0000000804047890 */ /* 0x001fc8000ff1e0ff */
[----:B------:R-:W-:Y:S02]  /*0280*/  UIADD3.X UR5, UPT, UPT, URZ, UR5, URZ, UP0, !UPT ;  /* 0x00000005ff057290 */ /* 0x000fe400087fe4ff */
[----:B------:R-:W-:-:S04]  /*0290*/  IMAD.U32 R22, RZ, RZ, UR4 ;  /* 0x00000004ff167e24 */ /* 0x000fc8000f8e00ff */
[----:B------:R-:W-:-:S07]  /*02a0*/  IMAD.U32 R23, RZ, RZ, UR5 ;  /* 0x00000005ff177e24 */ /* 0x000fce000f8e00ff */
.L_x_35:
[----:B------:R-:W0:Y:S01]  /*02b0*/  LDC.64 R24, c[0x0][0x390] ;  /* 0x0000e400ff187b82 */ /* 0x000e220000000a00 */
[----:B------:R-:W2:Y:S01]  /*02c0*/  LDG.E.64.CONSTANT R4, desc[UR6][R22.64+-0x8] ;  /* 0xfffff80616047981 */ /* 0x000ea2000c1e9b00 */
[----:B0-----:R-:W-:-:S05]  /*02d0*/  IMAD.WIDE R24, R31, 0x8, R24 ;  /* 0x000000081f187825 */ /* 0x001fca00078e0218 */
[----:B-----5:R0:W5:Y:S01]  /*02e0*/  LDG.E.64.CONSTANT R40, desc[UR6][R24.64] ;  /* 0x0000000618287981 */ /* 0x020162000c1e9b00 */
[----:B------:R-:W-:Y:S01]  /*02f0*/  BSSY.RECONVERGENT B5, `(.L_x_26) ;  /* 0x000001e000057945 */ /* 0x000fe20003800200 */
[----:B--2---:R-:W-:-:S08]  /*0300*/  DADD R4, -R16, R4 ;  /* 0x0000000010047229 */ /* 0x004fd00000000104 */
[----:B------:R-:W-:-:S14]  /*0310*/  DSETP.NEU.AND P0, PT, |R4|, +INF , PT ;  /* 0x7ff000000400742a */ /* 0x000fdc0003f0d200 */
[----:B------:R-:W-:Y:S01]  /*0320*/  @!P0 DMUL R38, RZ, R4 ;  /* 0x00000004ff268228 */ /* 0x000fe20000000000 */
[----:B------:R-:W-:Y:S01]  /*0330*/  @!P0 IMAD.MOV.U32 R33, RZ, RZ, 0x1 ;  /* 0x00000001ff218424 */ /* 0x000fe200078e00ff */
[----:B0-----:R-:W-:Y:S09]  /*0340*/  @!P0 BRA `(.L_x_27) ;  /* 0x0000000000608947 */ /* 0x001ff20003800000 */
[----:B------:R-:W-:Y:S01]  /*0350*/  UMOV UR4, 0x6dc9c883 ;  /* 0x6dc9c88300047882 */ /* 0x000fe20000000000 */
[----:B------:R-:W-:Y:S01]  /*0360*/  UMOV UR5, 0x3fe45f30 ;  /* 0x3fe45f3000057882 */ /* 0x000fe20000000000 */
[C---:B------:R-:W-:Y:S01]  /*0370*/  DSETP.GE.AND P0, PT, |R4|.reuse, 2.14748364800000000000e+09, PT ;  /* 0x41e000000400742a */ /* 0x040fe20003f06200 */
[----:B------:R-:W-:Y:S01]  /*0380*/  BSSY.RECONVERGENT B6, `(.L_x_28) ;  /* 0x0000013000067945 */ /* 0x000fe20003800200 */
[----:B------:R-:W-:Y:S01]  /*0390*/  DMUL R6, R4, UR4 ;  /* 0x0000000404067c28 */ /* 0x000fe20008000000 */
[----:B------:R-:W-:Y:S01]  /*03a0*/  UMOV UR4, 0x54442d18 ;  /* 0x54442d1800047882 */ /* 0x000fe20000000000 */
[----:B------:R-:W-:-:S08]  /*03b0*/  UMOV UR5, 0x3ff921fb ;  /* 0x3ff921fb00057882 */ /* 0x000fd00000000000 */
        /* <DEDUP_REMOVED lines=11> */
[----:B------:R-:W-:-:S07]  /*0470*/  MOV R38, 0x490 ;  /* 0x0000049000267802 */ /* 0x000fce0000000f00 */
[----:B-----5:R-:W-:Y:S05]  /*0480*/  CALL.REL.NOINC `($_Z23calculate_energy_kernelPKdS0_S0_idPd$__internal_trig_reduction_slowpathd) ;  /* 0x0000002000587944 */ /* 0x020fea0003c00000 */
[----:B------:R-:W-:Y:S02]  /*0490*/  IMAD.MOV.U32 R38, RZ, RZ, R4 ;  /* 0x000000ffff267224 */ /* 0x000fe400078e0004 */
[----:B------:R-:W-:-:S07]  /*04a0*/  IMAD.MOV.U32 R39, RZ, RZ, R5 ;  /* 0x000000ffff277224 */ /* 0x000fce00078e0005 */
.L_x_29:
[----:B------:R-:W-:Y:S05]  /*04b0*/  BSYNC.RECONVERGENT B6 ;  /* 0x0000000000067941 */ /* 0x000fea0003800200 */
.L_x_28:
[----:B------:R-:W-:-:S07]  /*04c0*/  VIADD R33, R7, 0x1 ;  /* 0x0000000107217836 */ /* 0x000fce0000000000 */
.L_x_27:
[----:B------:R-:W-:Y:S05]  /*04d0*/  BSYNC.RECONVERGENT B5 ;  /* 0x0000000000057941 */ /* 0x000fea0003800200 */
.L_x_26:
[----:B------:R-:W-:Y:S02]  /*04e0*/  IMAD.SHL.U32 R4, R33, 0x40, RZ ;  /* 0x0000004021047824 */ /* 0x000fe400078e00ff */
[----:B------:R-:W-:Y:S02]  /*04f0*/  IMAD.MOV.U32 R8, RZ, RZ, 0x20fd8164 ;  /* 0x20fd8164ff087424 */ /* 0x000fe400078e00ff */
[----:B------:R-:W-:Y:S01]  /*0500*/  IMAD.MOV.U32 R9, RZ, RZ, 0x3da8ff83 ;  /* 0x3da8ff83ff097424 */ /* 0x000fe200078e00ff */
[----:B------:R-:W-:Y:S01]  /*0510*/  LOP3.LUT R4, R4, 0x40, RZ, 0xc0, !PT ;  /* 0x0000004004047812 */ /* 0x000fe200078ec0ff */
[----:B------:R-:W-:Y:S01]  /*0520*/  DMUL R36, R38, R38 ;  /* 0x0000002626247228 */ /* 0x000fe20000000000 */
[----:B------:R-:W5:Y:S02]  /*0530*/  LDG.E.64.CONSTANT R24, desc[UR6][R24.64+0x8] ;  /* 0x0000080618187981 */ /* 0x000f64000c1e9b00 */
[----:B------:R-:W-:-:S05]  /*0540*/  IADD3 R42, P0, PT, R4, UR8, RZ ;  /* 0x00000008042a7c10 */ /* 0x000fca000ff1e0ff */
[----:B------:R-:W-:-:S05]  /*0550*/  IMAD.X R43, RZ, RZ, UR9, P0 ;  /* 0x00000009ff2b7e24 */ /* 0x000fca00080e06ff */
[----:B------:R-:W2:Y:S01]  /*0560*/  LDG.E.128.CONSTANT R12, desc[UR6][R42.64] ;  /* 0x000000062a0c7981 */ /* 0x000ea2000c1e9d00 */
[----:B------:R-:W-:-:S04]  /*0570*/  LOP3.LUT R4, R33, 0x1, RZ, 0xc0, !PT ;  /* 0x0000000121047812 */ /* 0x000fc800078ec0ff */
[----:B------:R-:W-:Y:S02]  /*0580*/  ISETP.NE.U32.AND P0, PT, R4, 0x1, PT ;  /* 0x000000010400780c */ /* 0x000fe40003f05070 */
[----:B------:R-:W3:Y:S02]  /*0590*/  LDG.E.128.CONSTANT R4, desc[UR6][R42.64+0x10] ;  /* 0x000010062a047981 */ /* 0x000ee4000c1e9d00 */
[----:B------:R-:W-:Y:S02]  /*05a0*/  FSEL R8, R8, -8.06006814911005101289e+34, !P0 ;  /* 0xf9785eba08087808 */ /* 0x000fe40004000000 */
[----:B------:R-:W-:-:S06]  /*05b0*/  FSEL R9, -R9, 0.11223486810922622681, !P0 ;  /* 0x3de5db6509097808 */ /* 0x000fcc0004000100 */
[C---:B--2---:R-:W-:Y:S01]  /*05c0*/  DFMA R12, R36.reuse, R8, R12 ;  /* 0x00000008240c722b */ /* 0x044fe2000000000c */
[----:B------:R-:W2:Y:S07]  /*05d0*/  LDG.E.128.CONSTANT R8, desc[UR6][R42.64+0x20] ;  /* 0x000020062a087981 */ /* 0x000eae000c1e9d00 */
[C---:B------:R-:W-:Y:S02]  /*05e0*/  DFMA R14, R36.reuse, R12, R14 ;  /* 0x0000000c240e722b */ /* 0x040fe4000000000e */
[----:B------:R-:W4:Y:S06]  /*05f0*/  LDG.E.64.CONSTANT R12, desc[UR6][R22.64] ;  /* 0x00000006160c7981 */ /* 0x000f2c000c1e9b00 */
[----:B---3--:R-:W-:-:S08]  /*0600*/  DFMA R4, R36, R14, R4 ;  /* 0x0000000e2404722b */ /* 0x008fd00000000004 */
[----:B------:R-:W-:Y:S02]  /*0610*/  DFMA R4, R36, R4, R6 ;  /* 0x000000042404722b */ /* 0x000fe40000000006 */
[----:B-----5:R-:W-:Y:S01]  /*0620*/  DMUL R40, R2, R40 ;  /* 0x0000002802287228 */ /* 0x020fe20000000000 */
[----:B------:R-:W-:Y:S05]  /*0630*/  BSSY.RECONVERGENT B5, `(.L_x_30) ;  /* 0x000002a000057945 */ /* 0x000fea0003800200 */
[----:B--2---:R-:W-:-:S08]  /*0640*/  DFMA R4, R36, R4, R8 ;  /* 0x000000042404722b */ /* 0x004fd00000000008 */
[----:B------:R-:W-:-:S08]  /*0650*/  DFMA R4, R36, R4, R10 ;  /* 0x000000042404722b */ /* 0x000fd0000000000a */
[----:B------:R-:W-:Y:S02]  /*0660*/  DFMA R38, R4, R38, R38 ;  /* 0x000000260426722b */ /* 0x000fe40000000026 */
[----:B------:R-:W-:-:S10]  /*0670*/  DFMA R4, R36, R4, 1 ;  /* 0x3ff000002404742b */ /* 0x000fd40000000004 */
[----:B------:R-:W-:Y:S02]  /*0680*/  FSEL R8, R4, R38, !P0 ;  /* 0x0000002604087208 */ /* 0x000fe40004000000 */
[----:B------:R-:W-:Y:S01]  /*0690*/  FSEL R9, R5, R39, !P0 ;  /* 0x0000002705097208 */ /* 0x000fe20004000000 */
[----:B----4-:R-:W-:Y:S01]  /*06a0*/  DADD R4, -R16, R12 ;  /* 0x0000000010047229 */ /* 0x010fe2000000010c */
[----:B------:R-:W-:-:S04]  /*06b0*/  LOP3.LUT P0, RZ, R33, 0x2, RZ, 0xc0, !PT ;  /* 0x0000000221ff7812 */ /* 0x000fc8000780c0ff */
[----:B------:R-:W-:-:S10]  /*06c0*/  DADD R6, RZ, -R8 ;  /* 0x00000000ff067229 */ /* 0x000fd40000000808 */
[----:B------:R-:W-:Y:S02]  /*06d0*/  FSEL R6, R8, R6, !P0 ;  /* 0x0000000608067208 */ /* 0x000fe40004000000 */
[----:B------:R-:W-:Y:S01]  /*06e0*/  FSEL R7, R9, R7, !P0 ;  /* 0x0000000709077208 */ /* 0x000fe20004000000 */
[----:B------:R-:W-:-:S05]  /*06f0*/  DSETP.NEU.AND P0, PT, |R4|, +INF , PT ;  /* 0x7ff000000400742a */ /* 0x000fca0003f0d200 */
[----:B------:R-:W-:-:S09]  /*0700*/  DFMA R34, -R40, R6, R34 ;  /* 0x000000062822722b */ /* 0x000fd20000000122 */
[----:B------:R-:W-:Y:S05]  /*0710*/  @!P0 BRA `(.L_x_31) ;  /* 0x0000000000648947 */ /* 0x000fea0003800000 */
        /* <DEDUP_REMOVED lines=19> */
[----:B------:R-:W-:Y:S05]  /*0850*/  CALL.REL.NOINC `($_Z23calculate_energy_kernelPKdS0_S0_idPd$__internal_trig_reduction_slowpathd) ;  /* 0x0000001c00647944 */ /* 0x000fea0003c00000 */
[----:B------:R-:W-:Y:S02]  /*0860*/  IMAD.MOV.U32 R40, RZ, RZ, R4 ;  /* 0x000000ffff287224 */ /* 0x000fe400078e0004 */
[----:B------:R-:W-:-:S07]  /*0870*/  IMAD.MOV.U32 R41, RZ, RZ, R5 ;  /* 0x000000ffff297224 */ /* 0x000fce00078e0005 */
.L_x_33:
[----:B------:R-:W-:Y:S05]  /*0880*/  BSYNC.RECONVERGENT B6 ;  /* 0x0000000000067941 */ /* 0x000fea0003800200 */
.L_x_32:
[----:B------:R-:W-:Y:S01]  /*0890*/  VIADD R33, R7, 0x1 ;  /* 0x0000000107217836 */ /* 0x000fe20000000000 */
[----:B------:R-:W-:Y:S06]  /*08a0*/  BRA `(.L_x_34) ;  /* 0x0000000000087947 */ /* 0x000fec0003800000 */
.L_x_31:
[----:B------:R-:W-:Y:S01]  /*08b0*/  DMUL R40, RZ, R4 ;  /* 0x00000004ff287228 */ /* 0x000fe20000000000 */
[----:B------:R-:W-:-:S10]  /*08c0*/  IMAD.MOV.U32 R33, RZ, RZ, 0x1 ;  /* 0x00000001ff217424 */ /* 0x000fd400078e00ff */
.L_x_34:
[----:B------:R-:W-:Y:S05]  /*08d0*/  BSYNC.RECONVERGENT B5 ;  /* 0x0000000000057941 */ /* 0x000fea0003800200 */
.L_x_30:
[----:B------:R-:W-:-:S05]  /*08e0*/  IMAD.SHL.U32 R4, R33, 0x40, RZ ;  /* 0x0000004021047824 */ /* 0x000fca00078e00ff */
[----:B------:R-:W-:-:S04]  /*08f0*/  LOP3.LUT R4, R4, 0x40, RZ, 0xc0, !PT ;  /* 0x0000004004047812 */ /* 0x000fc800078ec0ff */
[----:B------:R-:W-:-:S05]  /*0900*/  IADD3 R42, P0, PT, R4, UR8, RZ ;  /* 0x00000008042a7c10 */ /* 0x000fca000ff1e0ff */
[----:B------:R-:W-:-:S05]  /*0910*/  IMAD.X R43, RZ, RZ, UR9, P0 ;  /* 0x00000009ff2b7e24 */ /* 0x000fca00080e06ff */
[----:B------:R-:W2:Y:S04]  /*0920*/  LDG.E.128.CONSTANT R4, desc[UR6][R42.64] ;  /* 0x000000062a047981 */ /* 0x000ea8000c1e9d00 */
[----:B------:R-:W3:Y:S04]  /*0930*/  LDG.E.128.CONSTANT R8, desc[UR6][R42.64+0x10] ;  /* 0x000010062a087981 */ /* 0x000ee8000c1e9d00 */
[----:B------:R-:W4:Y:S01]  /*0940*/  LDG.E.128.CONSTANT R12, desc[UR6][R42.64+0x20] ;  /* 0x000020062a0c7981 */ /* 0x000f22000c1e9d00 */
[----:B------:R-:W-:Y:S01]  /*0950*/  LOP3.LUT R36, R33, 0x1, RZ, 0xc0, !PT ;  /* 0x0000000121247812 */ /* 0x000fe200078ec0ff */
[----:B------:R-:W-:Y:S01]  /*0960*/  IMAD.MOV.U32 R37, RZ, RZ, 0x3da8ff83 ;  /* 0x3da8ff83ff257424 */ /* 0x000fe200078e00ff */
[----:B------:R-:W-:Y:S01]  /*0970*/  DMUL R38, R40, R40 ;  /* 0x0000002828267228 */ /* 0x000fe20000000000 */
[----:B------:R-:W-:Y:S01]  /*0980*/  VIADD R32, R32, 0x2 ;  /* 0x0000000220207836 */ /* 0x000fe20000000000 */
[----:B------:R-:W-:Y:S01]  /*0990*/  ISETP.NE.U32.AND P0, PT, R36, 0x1, PT ;  /* 0x000000012400780c */ /* 0x000fe20003f05070 */
[----:B------:R-:W-:Y:S01]  /*09a0*/  IMAD.MOV.U32 R36, RZ, RZ, 0x20fd8164 ;  /* 0x20fd8164ff247424 */ /* 0x000fe200078e00ff */
[----:B------:R-:W-:Y:S01]  /*09b0*/  DMUL R24, R2, R24 ;  /* 0x0000001802187228 */ /* 0x000fe20000000000 */
[----:B------:R-:W-:Y:S01]  /*09c0*/  IADD3 R22, P1, PT, R22, 0x10, RZ ;  /* 0x0000001016167810 */ /* 0x000fe20007f3e0ff */
[----:B------:R-:W-:Y:S01]  /*09d0*/  VIADD R31, R31, 0x2 ;  /* 0x000000021f1f7836 */ /* 0x000fe20000000000 */
[----:B------:R-:W-:-:S02]  /*09e0*/  FSEL R37, -R37, 0.11223486810922622681, !P0 ;  /* 0x3de5db6525257808 */ /* 0x000fc40004000100 */
[----:B------:R-:W-:Y:S01]  /*09f0*/  FSEL R36, R36, -8.06006814911005101289e+34, !P0 ;  /* 0xf9785eba24247808 */ /* 0x000fe20004000000 */
[----:B------:R-:W-:-:S05]  /*0a00*/  IMAD.X R23, RZ, RZ, R23, P1 ;  /* 0x000000ffff177224 */ /* 0x000fca00008e0617 */
        /* <DEDUP_REMOVED lines=13> */
[----:B------:R-:W-:Y:S02]  /*0ae0*/  FSEL R5, R7, R5, !P0 ;  /* 0x0000000507057208 */ /* 0x000fe40004000000 */
[----:B------:R-:W-:-:S04]  /*0af0*/  ISETP.NE.AND P0, PT, R32, RZ, PT ;  /* 0x000000ff2000720c */ /* 0x000fc80003f05270 */
[----:B------:R-:W-:-:S09]  /*0b00*/  DFMA R34, -R24, R4, R34 ;  /* 0x000000041822722b */ /* 0x000fd20000000122 */
[----:B------:R-:W-:Y:S05]  /*0b10*/  @P0 BRA `(.L_x_35) ;  /* 0xfffffff400e40947 */ /* 0x000fea000383ffff */
.L_x_25:
[----:B------:R-:W-:Y:S05]  /*0b20*/  BSYNC.RECONVERGENT B4 ;  /* 0x0000000000047941 */ /* 0x000fea0003800200 */
.L_x_24:
[----:B------:R-:W-:-:S04]  /*0b30*/  LOP3.LUT R30, R30, 0x1, RZ, 0xc0, !PT ;  /* 0x000000011e1e7812 */ /* 0x000fc800078ec0ff */
[----:B------:R-:W-:-:S13]  /*0b40*/  ISETP.NE.U32.AND P0, PT, R30, 0x1, PT ;  /* 0x000000011e00780c */ /* 0x000fda0003f05070 */
[----:B------:R-:W-:Y:S05]  /*0b50*/  @P0 BRA `(.L_x_23) ;  /* 0x0000000400200947 */ /* 0x000fea0003800000 */
[----:B------:R-:W0:Y:S08]  /*0b60*/  LDC.64 R4, c[0x0][0x380] ;  /* 0x0000e000ff047b82 */ /* 0x000e300000000a00 */
[----:B------:R-:W1:Y:S01]  /*0b70*/  LDC.64 R6, c[0x0][0x390] ;  /* 0x0000e400ff067b82 */ /* 0x000e620000000a00 */
[----:B0-----:R-:W-:-:S06]  /*0b80*/  IMAD.WIDE.U32 R4, R29, 0x8, R4 ;  /* 0x000000081d047825 */ /* 0x001fcc00078e0004 */
[----:B------:R-:W2:Y:S01]  /*0b90*/  LDG.E.64.CONSTANT R4, desc[UR6][R4.64] ;  /* 0x0000000604047981 */ /* 0x000ea2000c1e9b00 */
[----:B------:R-:W-:-:S04]  /*0ba0*/  IMAD.IADD R9, R29, 0x1, R28 ;  /* 0x000000011d097824 */ /* 0x000fc800078e021c */
[----:B-1----:R-:W-:-:S06]  /*0bb0*/  IMAD.WIDE R6, R9, 0x8, R6 ;  /* 0x0000000809067825 */ /* 0x002fcc00078e0206 */
[----:B------:R-:W3:Y:S01]  /*0bc0*/  LDG.E.64.CONSTANT R6, desc[UR6][R6.64] ;  /* 0x0000000606067981 */ /* 0x000ee2000c1e9b00 */
[----:B------:R-:W-:Y:S01]  /*0bd0*/  BSSY.RECONVERGENT B4, `(.L_x_36) ;  /* 0x0000021000047945 */ /* 0x000fe20003800200 */
[----:B--2--5:R-:W-:-:S08]  /*0be0*/  DADD R14, -R16, R4 ;  /* 0x00000000100e7229 */ /* 0x024fd00000000104 */
[----:B------:R-:W-:Y:S02]  /*0bf0*/  DSETP.NEU.AND P0, PT, |R14|, +INF , PT ;  /* 0x7ff000000e00742a */ /* 0x000fe40003f0d200 */
[----:B---3--:R-:W-:-:S12]  /*0c00*/  DMUL R2, R2, R6 ;  /* 0x0000000602027228 */ /* 0x008fd80000000000 */
[----:B------:R-:W-:Y:S05]  /*0c10*/  @!P0 BRA `(.L_x_37) ;  /* 0x0000000000688947 */ /* 0x000fea0003800000 */
        /* <DEDUP_REMOVED lines=21> */
[----:B------:R-:W-:Y:S02]  /*0d70*/  IMAD.MOV.U32 R16, RZ, RZ, R4 ;  /* 0x000000ffff107224 */ /* 0x000fe400078e0004 */
[----:B------:R-:W-:-:S07]  /*0d80*/  IMAD.MOV.U32 R17, RZ, RZ, R5 ;  /* 0x000000ffff117224 */ /* 0x000fce00078e0005 */
.L_x_39:
[----:B------:R-:W-:Y:S05]  /*0d90*/  BSYNC.RECONVERGENT B5 ;  /* 0x0000000000057941 */ /* 0x000fea0003800200 */
.L_x_38:
[----:B------:R-:W-:Y:S01]  /*0da0*/  VIADD R24, R24, 0x1 ;  /* 0x0000000118187836 */ /* 0x000fe20000000000 */
[----:B------:R-:W-:Y:S06]  /*0db0*/  BRA `(.L_x_40) ;  /* 0x0000000000087947 */ /* 0x000fec0003800000 */
.L_x_37:
[----:B------:R-:W-:Y:S01]  /*0dc0*/  DMUL R16, RZ, R14 ;  /* 0x0000000eff107228 */ /* 0x000fe20000000000 */
[----:B------:R-:W-:-:S10]  /*0dd0*/  IMAD.MOV.U32 R24, RZ, RZ, 0x1 ;  /* 0x00000001ff187424 */ /* 0x000fd400078e00ff */
.L_x_40:
[----:B------:R-:W-:Y:S05]  /*0de0*/  BSYNC.RECONVERGENT B4 ;  /* 0x0000000000047941 */ /* 0x000fea0003800200 */
.L_x_36:
        /* <DEDUP_REMOVED lines=12> */
[----:B------:R-:W-:Y:S01]  /*0eb0*/  DMUL R22, R16, R16 ;  /* 0x0000001010167228 */ /* 0x000fe20000000000 */
[----:B------:R-:W-:Y:S02]  /*0ec0*/  VIADD R29, R29, 0x1 ;  /* 0x000000011d1d7836 */ /* 0x000fe40000000000 */
        /* <DEDUP_REMOVED lines=15> */
[----:B------:R-:W-:-:S06]  /*0fc0*/  FSEL R5, R7, R5, !P0 ;  /* 0x0000000507057208 */ /* 0x000fcc0004000000 */
[----:B------:R-:W-:-:S11]  /*0fd0*/  DFMA R34, -R2, R4, R34 ;  /* 0x000000040222722b */ /* 0x000fd60000000122 */
.L_x_23:
[----:B------:R-:W-:Y:S05]  /*0fe0*/  BSYNC.RECONVERGENT B3 ;  /* 0x0000000000037941 */ /* 0x000fea0003800200 */
.L_x_22:
[----:B------:R-:W0:Y:S01]  /*0ff0*/  LDC R10, c[0x0][0x398] ;  /* 0x0000e600ff0a7b82 */ /* 0x000e220000000800 */
[----:B------:R-:W-:Y:S01]  /*1000*/  BSSY.RECONVERGENT B3, `(.L_x_41) ;  /* 0x0000052000037945 */ /* 0x000fe20003800200 */
[----:B0-----:R-:W-:-:S13]  /*1010*/  ISETP.GE.AND P0, PT, R29, R10, PT ;  /* 0x0000000a1d00720c */ /* 0x001fda0003f06270 */
[----:B------:R-:W-:Y:S05]  /*1020*/  @P0 BRA `(.L_x_42) ;  /* 0x00000004003c0947 */ /* 0x000fea0003800000 */
[----:B------:R-:W-:Y:S01]  /*1030*/  ISETP.NE.AND P0, PT, R26, R29, PT ;  /* 0x0000001d1a00720c */ /* 0x000fe20003f05270 */
[----:B------:R-:W-:-:S12]  /*1040*/  BSSY.RECONVERGENT B4, `(.L_x_43) ;  /* 0x000004c000047945 */ /* 0x000fd80003800200 */
[----:B------:R-:W-:Y:S05]  /*1050*/  @!P0 BRA `(.L_x_44) ;  /* 0x0000000400288947 */ /* 0x000fea0003800000 */
[----:B------:R-:W0:Y:S01]  /*1060*/  LDC.64 R2, c[0x0][0x380] ;  /* 0x0000e000ff027b82 */ /* 0x000e220000000a00 */
[----:B------:R-:W2:Y:S07]  /*1070*/  LDG.E.64.CONSTANT R6, desc[UR6][R18.64] ;  /* 0x0000000612067981 */ /* 0x000eae000c1e9b00 */
[----:B------:R-:W1:Y:S01]  /*1080*/  LDC.64 R8, c[0x0][0x390] ;  /* 0x0000e400ff087b82 */ /* 0x000e620000000a00 */
[----:B0-----:R-:W-:-:S06]  /*1090*/  IMAD.WIDE.U32 R4, R29, 0x8, R2 ;  /* 0x000000081d047825 */ /* 0x001fcc00078e0002 */
[----:B------:R-:W2:Y:S01]  /*10a0*/  LDG.E.64.CONSTANT R4, desc[UR6][R4.64] ;  /* 0x0000000604047981 */ /* 0x000ea2000c1e9b00 */
[----:B------:R-:W-:-:S04]  /*10b0*/  IMAD R3, R26, R10, R29 ;  /* 0x0000000a1a037224 */ /* 0x000fc800078e021d */
[----:B-1----:R-:W-:-:S06]  /*10c0*/  IMAD.WIDE R2, R3, 0x8, R8 ;  /* 0x0000000803027825 */ /* 0x002fcc00078e0208 */
[----:B------:R-:W5:Y:S01]  /*10d0*/  LDG.E.64.CONSTANT R2, desc[UR6][R2.64] ;  /* 0x0000000602027981 */ /* 0x000f62000c1e9b00 */
[----:B------:R-:W-:Y:S01]  /*10e0*/  BSSY.RECONVERGENT B5, `(.L_x_45) ;  /* 0x0000020000057945 */ /* 0x000fe20003800200 */
[----:B--2---:R-:W-:-:S08]  /*10f0*/  DADD R14, -R6, R4 ;  /* 0x00000000060e7229 */ /* 0x004fd00000000104 */
[----:B------:R-:W-:-:S14]  /*1100*/  DSETP.NEU.AND P0, PT, |R14|, +INF , PT ;  /* 0x7ff000000e00742a */ /* 0x000fdc0003f0d200 */
        /* <DEDUP_REMOVED lines=9> */
[----:B0----5:R-:W0:Y:S02]  /*11a0*/  I2F.F64 R16, R24 ;  /* 0x0000001800107312 */ /* 0x021e240000201c00 */
        /* <DEDUP_REMOVED lines=14> */
.L_x_48:
[----:B------:R-:W-:Y:S05]  /*1290*/  BSYNC.RECONVERGENT B6 ;  /* 0x0000000000067941 */ /* 0x000fea0003800200 */
.L_x_47:
[----:B------:R-:W-:Y:S01]  /*12a0*/  VIADD R24, R24, 0x1 ;  /* 0x0000000118187836 */ /* 0x000fe20000000000 */
[----:B------:R-:W-:Y:S06]  /*12b0*/  BRA `(.L_x_49) ;  /* 0x0000000000087947 */ /* 0x000fec0003800000 */
.L_x_46:
[----:B-----5:R-:W-:Y:S01]  /*12c0*/  DMUL R16, RZ, R14 ;  /* 0x0000000eff107228 */ /* 0x020fe20000000000 */
[----:B------:R-:W-:-:S10]  /*12d0*/  IMAD.MOV.U32 R24, RZ, RZ, 0x1 ;  /* 0x00000001ff187424 */ /* 0x000fd400078e00ff */
.L_x_49:
[----:B------:R-:W-:Y:S05]  /*12e0*/  BSYNC.RECONVERGENT B5 ;  /* 0x0000000000057941 */ /* 0x000fea0003800200 */
.L_x_45:
        /* <DEDUP_REMOVED lines=16> */
[C---:B------:R-:W-:Y:S01]  /*13f0*/  DFMA R4, R22.reuse, R4, R6 ;  /* 0x000000041604722b */ /* 0x040fe20000000006 */
[----:B------:R-:W0:Y:S07]  /*1400*/  LDC.64 R6, c[0x0][0x3a0] ;  /* 0x0000e800ff067b82 */ /* 0x000e2e0000000a00 */
[----:B---3--:R-:W-:-:S08]  /*1410*/  DFMA R4, R22, R4, R8 ;  /* 0x000000041604722b */ /* 0x008fd00000000008 */
[----:B------:R-:W-:-:S08]  /*1420*/  DFMA R4, R22, R4, R10 ;  /* 0x000000041604722b */ /* 0x000fd0000000000a */
[----:B----4-:R-:W-:Y:S02]  /*1430*/  DFMA R4, R22, R4, R12 ;  /* 0x000000041604722b */ /* 0x010fe4000000000c */
[----:B0-----:R-:W-:-:S06]  /*1440*/  DMUL R6, R6, -0.5 ;  /* 0xbfe0000006067828 */ /* 0x001fcc0000000000 */
[----:B------:R-:W-:Y:S02]  /*1450*/  DFMA R4, R22, R4, R14 ;  /* 0x000000041604722b */ /* 0x000fe4000000000e */
[----:B------:R-:W-:-:S06]  /*1460*/  DMUL R2, R2, R6 ;  /* 0x0000000602027228 */ /* 0x000fcc0000000000 */
        /* <DEDUP_REMOVED lines=8> */
[----:B------:R-:W-:-:S11]  /*14f0*/  DFMA R34, R2, R4, R34 ;  /* 0x000000040222722b */ /* 0x000fd60000000022 */
.L_x_44:
[----:B------:R-:W-:Y:S05]  /*1500*/  BSYNC.RECONVERGENT B4 ;  /* 0x0000000000047941 */ /* 0x000fea0003800200 */
.L_x_43:
[----:B------:R-:W-:-:S07]  /*1510*/  VIADD R29, R29, 0x1 ;  /* 0x000000011d1d7836 */ /* 0x000fce0000000000 */
.L_x_42:
[----:B------:R-:W-:Y:S05]  /*1520*/  BSYNC.RECONVERGENT B3 ;  /* 0x0000000000037941 */ /* 0x000fea0003800200 */
.L_x_41:
[----:B------:R-:W0:Y:S01]  /*1530*/  LDC R8, c[0x0][0x398] ;  /* 0x0000e600ff087b82 */ /* 0x000e220000000800 */
[----:B------:R-:W-:Y:S01]  /*1540*/  BSSY.RECONVERGENT B3, `(.L_x_50) ;  /* 0x00000eb000037945 */ /* 0x000fe20003800200 */
[----:B0-----:R-:W-:-:S13]  /*1550*/  ISETP.GE.AND P0, PT, R29, R8, PT ;  /* 0x000000081d00720c */ /* 0x001fda0003f06270 */
[----:B------:R-:W-:Y:S05]  /*1560*/  @P0 BRA `(.L_x_51) ;  /* 0x0000000c00a00947 */ /* 0x000fea0003800000 */
[----:B------:R-:W5:Y:S01]  /*1570*/  LDG.E.64.CONSTANT R18, desc[UR6][R18.64] ;  /* 0x0000000612127981 */ /* 0x000f62000c1e9b00 */
[----:B------:R-:W0:Y:S01]  /*1580*/  LDC.64 R2, c[0x0][0x3a0] ;  /* 0x0000e800ff027b82 */ /* 0x000e220000000a00 */
[----:B------:R-:W-:Y:S01]  /*1590*/  IMAD.IADD R4, R8, 0x1, -R29 ;  /* 0x0000000108047824 */ /* 0x000fe200078e0a1d */
[----:B------:R-:W-:Y:S01]  /*15a0*/  BSSY.RECONVERGENT B4, `(.L_x_52) ;  /* 0x000004e000047945 */ /* 0x000fe20003800200 */
[----:B-----5:R-:W-:-:S03]  /*15b0*/  VIADD R16, R29, 0x1 ;  /* 0x000000011d107836 */ /* 0x020fc60000000000 */
[----:B------:R-:W-:-:S04]  /*15c0*/  LOP3.LUT R4, R4, 0x1, RZ, 0xc0, !PT ;  /* 0x0000000104047812 */ /* 0x000fc800078ec0ff */
[----:B------:R-:W-:Y:S01]  /*15d0*/  ISETP.NE.U32.AND P0, PT, R4, 0x1, PT ;  /* 0x000000010400780c */ /* 0x000fe20003f05070 */
[----:B0-----:R-:W-:-:S12]  /*15e0*/  DMUL R2, R2, 0.5 ;  /* 0x3fe0000002027828 */ /* 0x001fd80000000000 */
[----:B------:R-:W-:Y:S05]  /*15f0*/  @P0 BRA `(.L_x_53) ;  /* 0x0000000400200947 */ /* 0x000fea0003800000 */
[----:B------:R-:W0:Y:S08]  /*1600*/  LDC.64 R4, c[0x0][0x380] ;  /* 0x0000e000ff047b82 */ /* 0x000e300000000a00 */
[----:B------:R-:W1:Y:S01]  /*1610*/  LDC.64 R6, c[0x0][0x390] ;  /* 0x0000e400ff067b82 */ /* 0x000e620000000a00 */
[----:B0-----:R-:W-:-:S06]  /*1620*/  IMAD.WIDE.U32 R4, R29, 0x8, R4 ;  /* 0x000000081d047825 */ /* 0x001fcc00078e0004 */
[----:B------:R-:W2:Y:S01]  /*1630*/  LDG.E.64.CONSTANT R4, desc[UR6][R4.64] ;  /* 0x0000000604047981 */ /* 0x000ea2000c1e9b00 */
[----:B------:R-:W-:-:S04]  /*1640*/  IMAD R9, R26, R8, R29 ;  /* 0x000000081a097224 */ /* 0x000fc800078e021d */
[----:B-1----:R-:W-:-:S05]  /*1650*/  IMAD.WIDE R6, R9, 0x8, R6 ;  /* 0x0000000809067825 */ /* 0x002fca00078e0206 */
[----:B------:R0:W5:Y:S01]  /*1660*/  LDG.E.64.CONSTANT R22, desc[UR6][R6.64] ;  /* 0x0000000606167981 */ /* 0x000162000c1e9b00 */
[----:B------:R-:W-:Y:S01]  /*1670*/  BSSY.RECONVERGENT B5, `(.L_x_54) ;  /* 0x0000020000057945 */ /* 0x000fe20003800200 */
[----:B--2---:R-:W-:-:S08]  /*1680*/  DADD R14, -R18, R4 ;  /* 0x00000000120e7229 */ /* 0x004fd00000000104 */
[----:B------:R-:W-:-:S14]  /*1690*/  DSETP.NEU.AND P0, PT, |R14|, +INF , PT ;  /* 0x7ff000000e00742a */ /* 0x000fdc0003f0d200 */
[----:B0-----:R-:W-:Y:S05]  /*16a0*/  @!P0 BRA `(.L_x_55) ;  /* 0x0000000000688947 */ /* 0x001fea0003800000 */
        /* <DEDUP_REMOVED lines=21> */
[----:B------:R-:W-:Y:S02]  /*1800*/  IMAD.MOV.U32 R24, RZ, RZ, R4 ;  /* 0x000000ffff187224 */ /* 0x000fe400078e0004 */
[----:B------:R-:W-:-:S07]  /*1810*/  IMAD.MOV.U32 R25, RZ, RZ, R5 ;  /* 0x000000ffff197224 */ /* 0x000fce00078e0005 */
.L_x_57:
[----:B------:R-:W-:Y:S05]  /*1820*/  BSYNC.RECONVERGENT B6 ;  /* 0x0000000000067941 */ /* 0x000fea0003800200 */
.L_x_56:
[----:B------:R-:W-:Y:S01]  /*1830*/  VIADD R17, R17, 0x1 ;  /* 0x0000000111117836 */ /* 0x000fe20000000000 */
[----:B------:R-:W-:Y:S06]  /*1840*/  BRA `(.L_x_58) ;  /* 0x0000000000087947 */ /* 0x000fec0003800000 */
.L_x_55:
[----:B------:R-:W-:Y:S01]  /*1850*/  DMUL R24, RZ, R14 ;  /* 0x0000000eff187228 */ /* 0x000fe20000000000 */
[----:B------:R-:W-:-:S10]  /*1860*/  IMAD.MOV.U32 R17, RZ, RZ, 0x1 ;  /* 0x00000001ff117424 */ /* 0x000fd400078e00ff */
.L_x_58:
[----:B------:R-:W-:Y:S05]  /*1870*/  BSYNC.RECONVERGENT B5 ;  /* 0x0000000000057941 */ /* 0x000fea0003800200 */
.L_x_54:
        /* <DEDUP_REMOVED lines=10> */
[----:B-----5:R-:W-:Y:S01]  /*1920*/  DMUL R22, R2, R22 ;  /* 0x0000001602167228 */ /* 0x020fe20000000000 */
        /* <DEDUP_REMOVED lines=12> */
[----:B------:R-:W-:Y:S01]  /*19f0*/  DFMA R4, R28, R4, 1 ;  /* 0x3ff000001c04742b */ /* 0x000fe20000000004 */
[----:B------:R-:W-:-:S09]  /*1a00*/  IMAD.MOV.U32 R29, RZ, RZ, R16 ;  /* 0x000000ffff1d7224 */ /* 0x000fd200078e0010 */
[----:B------:R-:W-:Y:S02]  /*1a10*/  FSEL R6, R4, R24, !P0 ;  /* 0x0000001804067208 */ /* 0x000fe40004000000 */
[----:B------:R-:W-:Y:S02]  /*1a20*/  FSEL R7, R5, R25, !P0 ;  /* 0x0000001905077208 */ /* 0x000fe40004000000 */
[----:B------:R-:W-:-:S04]  /*1a30*/  LOP3.LUT P0, RZ, R17, 0x2, RZ, 0xc0, !PT ;  /* 0x0000000211ff7812 */ /* 0x000fc8000780c0ff */
[----:B------:R-:W-:-:S10]  /*1a40*/  DADD R4, RZ, -R6 ;  /* 0x00000000ff047229 */ /* 0x000fd40000000806 */
[----:B------:R-:W-:Y:S02]  /*1a50*/  FSEL R4, R6, R4, !P0 ;  /* 0x0000000406047208 */ /* 0x000fe40004000000 */
[----:B------:R-:W-:-:S06]  /*1a60*/  FSEL R5, R7, R5, !P0 ;  /* 0x0000000507057208 */ /* 0x000fcc0004000000 */
[----:B------:R-:W-:-:S11]  /*1a70*/  DFMA R34, -R22, R4, R34 ;  /* 0x000000041622722b */ /* 0x000fd60000000122 */
.L_x_53:
[----:B------:R-:W-:Y:S05]  /*1a80*/  BSYNC.RECONVERGENT B4 ;  /* 0x0000000000047941 */ /* 0x000fea0003800200 */
.L_x_52:
[----:B------:R-:W0:Y:S02]  /*1a90*/  LDC R6, c[0x0][0x398] ;  /* 0x0000e600ff067b82 */ /* 0x000e240000000800 */
[----:B0-----:R-:W-:-:S13]  /*1aa0*/  ISETP.NE.AND P0, PT, R16, R6, PT ;  /* 0x000000061000720c */ /* 0x001fda0003f05270 */
[----:B------:R-:W-:Y:S05]  /*1ab0*/  @!P0 BRA `(.L_x_51) ;  /* 0x00000008004c8947 */ /* 0x000fea0003800000 */
[----:B------:R-:W0:Y:S01]  /*1ac0*/  LDC.64 R4, c[0x0][0x380] ;  /* 0x0000e000ff047b82 */ /* 0x000e220000000a00 */
[----:B------:R-:W-:-:S07]  /*1ad0*/  IMAD R23, R26, R6, R29 ;  /* 0x000000061a177224 */ /* 0x000fce00078e021d */
[----:B------:R-:W1:Y:S01]  /*1ae0*/  LDC.64 R16, c[0x0][0x390] ;  /* 0x0000e400ff107b82 */ /* 0x000e620000000a00 */
[----:B0-----:R-:W-:-:S04]  /*1af0*/  IMAD.WIDE.U32 R4, R29, 0x8, R4 ;  /* 0x000000081d047825 */ /* 0x001fc800078e0004 */
[----:B------:R-:W-:Y:S01]  /*1b00*/  IMAD.IADD R29, R29, 0x1, -R6 ;  /* 0x000000011d1d7824 */ /* 0x000fe200078e0a06 */
[----:B------:R-:W-:Y:S02]  /*1b10*/  IADD3 R30, P1, PT, R4, 0x8, RZ ;  /* 0x00000008041e7810 */ /* 0x000fe40007f3e0ff */
[----:B-1----:R-:W-:-:S03]  /*1b20*/  IADD3 R16, P0, PT, R16, 0x8, RZ ;  /* 0x0000000810107810 */ /* 0x002fc60007f1e0ff */
[----:B------:R-:W-:Y:S02]  /*1b30*/  IMAD.X R31, RZ, RZ, R5, P1 ;  /* 0x000000ffff1f7224 */ /* 0x000fe400008e0605 */
[----:B------:R-:W-:-:S08]  /*1b40*/  IMAD.X R17, RZ, RZ, R17, P0 ;  /* 0x000000ffff117224 */ /* 0x000fd000000e0611 */
.L_x_69:
[----:B------:R-:W2:Y:S01]  /*1b50*/  LDG.E.64.CONSTANT R4, desc[UR6][R30.64+-0x8] ;  /* 0xfffff8061e047981 */ /* 0x000ea2000c1e9b00 */
[----:B------:R-:W-:-:S05]  /*1b60*/  IMAD.WIDE R24, R23, 0x8, R16 ;  /* 0x0000000817187825 */ /* 0x000fca00078e0210 */
        /* <DEDUP_REMOVED lines=28> */
.L_x_62:
[----:B------:R-:W-:Y:S05]  /*1d30*/  BSYNC.RECONVERGENT B5 ;  /* 0x0000000000057941 */ /* 0x000fea0003800200 */
.L_x_61:
[----:B------:R-:W-:Y:S01]  /*1d40*/  VIADD R22, R22, 0x1 ;  /* 0x0000000116167836 */ /* 0x000fe20000000000 */
[----:B------:R-:W-:Y:S06]  /*1d50*/  BRA `(.L_x_63) ;  /* 0x0000000000087947 */ /* 0x000fec0003800000 */
.L_x_60:
[----:B------:R-:W-:Y:S01]  /*1d60*/  DMUL R32, RZ, R14 ;  /* 0x0000000eff207228 */ /* 0x000fe20000000000 */
[----:B------:R-:W-:-:S10]  /*1d70*/  IMAD.MOV.U32 R22, RZ, RZ, 0x1 ;  /* 0x00000001ff167424 */ /* 0x000fd400078e00ff */
.L_x_63:
[----:B------:R-:W-:Y:S05]  /*1d80*/  BSYNC.RECONVERGENT B4 ;  /* 0x0000000000047941 */ /* 0x000fea0003800200 */
.L_x_59:
[----:B------:R-:W0:Y:S01]  /*1d90*/  LDCU.64 UR4, c[0x4][0x48] ;  /* 0x01000900ff0477ac */ /* 0x000e220008000a00 */
[----:B------:R-:W-:Y:S01]  /*1da0*/  IMAD.SHL.U32 R4, R22, 0x40, RZ ;  /* 0x0000004016047824 */ /* 0x000fe200078e00ff */
[----:B------:R-:W2:Y:S04]  /*1db0*/  LDG.E.64.CONSTANT R36, desc[UR6][R30.64] ;  /* 0x000000061e247981 */ /* 0x000ea8000c1e9b00 */
[----:B------:R-:W-:Y:S01]  /*1dc0*/  LOP3.LUT R4, R4, 0x40, RZ, 0xc0, !PT ;  /* 0x0000004004047812 */ /* 0x000fe200078ec0ff */
[----:B------:R-:W5:Y:S03]  /*1dd0*/  LDG.E.64.CONSTANT R24, desc[UR6][R24.64] ;  /* 0x0000000618187981 */ /* 0x000f66000c1e9b00 */
[----:B0-----:R-:W-:-:S05]  /*1de0*/  IADD3 R44, P0, PT, R4, UR4, RZ ;  /* 0x00000004042c7c10 */ /* 0x001fca000ff1e0ff */
[----:B------:R-:W-:-:S05]  /*1df0*/  IMAD.X R45, RZ, RZ, UR5, P0 ;  /* 0x00000005ff2d7e24 */ /* 0x000fca00080e06ff */
[----:B------:R-:W3:Y:S04]  /*1e00*/  LDG.E.128.CONSTANT R4, desc[UR6][R44.64] ;  /* 0x000000062c047981 */ /* 0x000ee8000c1e9d00 */
[----:B------:R-:W4:Y:S04]  /*1e10*/  LDG.E.128.CONSTANT R8, desc[UR6][R44.64+0x10] ;  /* 0x000010062c087981 */ /* 0x000f28000c1e9d00 */
[----:B------:R-:W2:Y:S01]  /*1e20*/  LDG.E.128.CONSTANT R12, desc[UR6][R44.64+0x20] ;  /* 0x000020062c0c7981 */ /* 0x000ea2000c1e9d00 */
[----:B------:R-:W-:Y:S01]  /*1e30*/  LOP3.LUT R26, R22, 0x1, RZ, 0xc0, !PT ;  /* 0x00000001161a7812 */ /* 0x000fe200078ec0ff */
[----:B------:R-:W-:-:S03]  /*1e40*/  IMAD.MOV.U32 R38, RZ, RZ, 0x20fd8164 ;  /* 0x20fd8164ff267424 */ /* 0x000fc600078e00ff */
[----:B------:R-:W-:Y:S01]  /*1e50*/  ISETP.NE.U32.AND P0, PT, R26, 0x1, PT ;  /* 0x000000011a00780c */ /* 0x000fe20003f05070 */
[----:B------:R-:W-:Y:S01]  /*1e60*/  IMAD.MOV.U32 R26, RZ, RZ, 0x3da8ff83 ;  /* 0x3da8ff83ff1a7424 */ /* 0x000fe200078e00ff */
[----:B------:R-:W-:Y:S02]  /*1e70*/  DMUL R42, R32, R32 ;  /* 0x00000020202a7228 */ /* 0x000fe40000000000 */
[----:B------:R-:W-:Y:S02]  /*1e80*/  FSEL R38, R38, -8.06006814911005101289e+34, !P0 ;  /* 0xf9785eba26267808 */ /* 0x000fe40004000000 */
[----:B------:R-:W-:Y:S01]  /*1e90*/  FSEL R39, -R26, 0.11223486810922622681, !P0 ;  /* 0x3de5db651a277808 */ /* 0x000fe20004000100 */
[----:B-----5:R-:W-:Y:S01]  /*1ea0*/  DMUL R40, R2, R40 ;  /* 0x0000002802287228 */ /* 0x020fe20000000000 */
[----:B------:R-:W-:Y:S04]  /*1eb0*/  BSSY.RECONVERGENT B4, `(.L_x_64) ;  /* 0x000002e000047945 */ /* 0x000fe80003800200 */
[----:B---3--:R-:W-:-:S08]  /*1ec0*/  DFMA R4, R42, R38, R4 ;  /* 0x000000262a04722b */ /* 0x008fd00000000004 */
[----:B------:R-:W-:-:S08]  /*1ed0*/  DFMA R4, R42, R4, R6 ;  /* 0x000000042a04722b */ /* 0x000fd00000000006 */
[----:B----4-:R-:W-:-:S08]  /*1ee0*/  DFMA R4, R42, R4, R8 ;  /* 0x000000042a04722b */ /* 0x010fd00000000008 */
[----:B------:R-:W-:-:S08]  /*1ef0*/  DFMA R4, R42, R4, R10 ;  /* 0x000000042a04722b */ /* 0x000fd0000000000a */
[----:B--2---:R-:W-:-:S08]  /*1f00*/  DFMA R4, R42, R4, R12 ;  /* 0x000000042a04722b */ /* 0x004fd0000000000c */
[----:B------:R-:W-:-:S08]  /*1f10*/  DFMA R4, R42, R4, R14 ;  /* 0x000000042a04722b */ /* 0x000fd0000000000e */
[----:B------:R-:W-:Y:S02]  /*1f20*/  DFMA R32, R4, R32, R32 ;  /* 0x000000200420722b */ /* 0x000fe40000000020 */
[----:B------:R-:W-:-:S10]  /*1f30*/  DFMA R4, R42, R4, 1 ;  /* 0x3ff000002a04742b */ /* 0x000fd40000000004 */
[----:B------:R-:W-:Y:S02]  /*1f40*/  FSEL R8, R4, R32, !P0 ;  /* 0x0000002004087208 */ /* 0x000fe40004000000 */
[----:B------:R-:W-:Y:S01]  /*1f50*/  FSEL R9, R5, R33, !P0 ;  /* 0x0000002105097208 */ /* 0x000fe20004000000 */
[----:B------:R-:W-:Y:S01]  /*1f60*/  DADD R4, -R18, R36 ;  /* 0x0000000012047229 */ /* 0x000fe20000000124 */
        /* <DEDUP_REMOVED lines=29> */
.L_x_67:
[----:B------:R-:W-:Y:S05]  /*2140*/  BSYNC.RECONVERGENT B5 ;  /* 0x0000000000057941 */ /* 0x000fea0003800200 */
.L_x_66:
[----:B------:R-:W-:Y:S01]  /*2150*/  VIADD R22, R7, 0x1 ;  /* 0x0000000107167836 */ /* 0x000fe20000000000 */
[----:B------:R-:W-:Y:S06]  /*2160*/  BRA `(.L_x_68) ;  /* 0x0000000000087947 */ /* 0x000fec0003800000 */
.L_x_65:
[----:B------:R-:W-:Y:S01]  /*2170*/  DMUL R32, RZ, R4 ;  /* 0x00000004ff207228 */ /* 0x000fe20000000000 */
[----:B------:R-:W-:-:S10]  /*2180*/  IMAD.MOV.U32 R22, RZ, RZ, 0x1 ;  /* 0x00000001ff167424 */ /* 0x000fd400078e00ff */
.L_x_68:
[----:B------:R-:W-:Y:S05]  /*2190*/  BSYNC.RECONVERGENT B4 ;  /* 0x0000000000047941 */ /* 0x000fea0003800200 */
.L_x_64:
        /* <DEDUP_REMOVED lines=17> */
[----:B------:R-:W-:-:S02]  /*22b0*/  FSEL R40, R40, -8.06006814911005101289e+34, !P0 ;  /* 0xf9785eba28287808 */ /* 0x000fc40004000000 */
[----:B------:R-:W-:Y:S01]  /*22c0*/  FSEL R41, -R26, 0.11223486810922622681, !P0 ;  /* 0x3de5db651a297808 */ /* 0x000fe20004000100 */
        /* <DEDUP_REMOVED lines=18> */
.L_x_51:
[----:B------:R-:W-:Y:S05]  /*23f0*/  BSYNC.RECONVERGENT B3 ;  /* 0x0000000000037941 */ /* 0x000fea0003800200 */
.L_x_50:
[----:B-----5:R-:W-:-:S08]  /*2400*/  DMUL R2, R20, 0.5 ;  /* 0x3fe0000014027828 */ /* 0x020fd00000000000 */
[----:B------:R-:W-:-:S11]  /*2410*/  DFMA R20, R20, R2, R34 ;  /* 0x000000021414722b */ /* 0x000fd60000000022 */
.L_x_21:
[----:B------:R-:W-:Y:S05]  /*2420*/  BSYNC.RECONVERGENT B0 ;  /* 0x0000000000007941 */ /* 0x000fea0003800200 */
.L_x_20:
[----:B------:R-:W0:Y:S01]  /*2430*/  S2UR UR5, SR_CgaCtaId ;  /* 0x00000000000579c3 */ /* 0x000e220000008800 */
[----:B------:R-:W-:Y:S01]  /*2440*/  UMOV UR4, 0x400 ;  /* 0x0000040000047882 */ /* 0x000fe20000000000 */
[----:B------:R-:W-:Y:S02]  /*2450*/  ISETP.GE.U32.AND P0, PT, R27, 0x2, PT ;  /* 0x000000021b00780c */ /* 0x000fe40003f06070 */
[----:B------:R-:W-:Y:S01]  /*2460*/  ISETP.NE.AND P1, PT, R0, RZ, PT ;  /* 0x000000ff0000720c */ /* 0x000fe20003f25270 */
[----:B0-----:R-:W-:-:S06]  /*2470*/  ULEA UR4, UR5, UR4, 0x18 ;  /* 0x0000000405047291 */ /* 0x001fcc000f8ec0ff */
[----:B------:R-:W-:-:S05]  /*2480*/  LEA R7, R0, UR4, 0x3 ;  /* 0x0000000400077c11 */ /* 0x000fca000f8e18ff */
[----:B------:R0:W-:Y:S01]  /*2490*/  STS.64 [R7], R20 ;  /* 0x0000001407007388 */ /* 0x0001e20000000a00 */
[----:B------:R-:W-:Y:S06]  /*24a0*/  BAR.SYNC.DEFER_BLOCKING 0x0 ;  /* 0x0000000000007b1d */ /* 0x000fec0000010000 */
[----:B------:R-:W-:Y:S05]  /*24b0*/  @!P0 BRA `(.L_x_70) ;  /* 0x00000000002c8947 */ /* 0x000fea0003800000 */
.L_x_71:
[----:B------:R-:W-:-:S04]  /*24c0*/  SHF.R.U32.HI R8, RZ, 0x1, R27 ;  /* 0x00000001ff087819 */ /* 0x000fc8000001161b */
[----:B------:R-:W-:-:S13]  /*24d0*/  ISETP.GE.U32.AND P0, PT, R0, R8, PT ;  /* 0x000000080000720c */ /* 0x000fda0003f06070 */
[----:B------:R-:W-:Y:S01]  /*24e0*/  @!P0 IMAD R6, R8, 0x8, R7 ;  /* 0x0000000808068824 */ /* 0x000fe200078e0207 */
[----:B------:R-:W-:Y:S04]  /*24f0*/  @!P0 LDS.64 R4, [R7] ;  /* 0x0000000007048984 */ /* 0x000fe80000000a00 */
[----:B------:R-:W1:Y:S02]  /*2500*/  @!P0 LDS.64 R2, [R6] ;  /* 0x0000000006028984 */ /* 0x000e640000000a00 */
[----:B-1----:R-:W-:-:S07]  /*2510*/  @!P0 DADD R2, R2, R4 ;  /* 0x0000000002028229 */ /* 0x002fce0000000004 */
[----:B------:R1:W-:Y:S01]  /*2520*/  @!P0 STS.64 [R7], R2 ;  /* 0x0000000207008388 */ /* 0x0003e20000000a00 */
[----:B------:R-:W-:Y:S01]  /*2530*/  BAR.SYNC.DEFER_BLOCKING 0x0 ;  /* 0x0000000000007b1d */ /* 0x000fe20000010000 */
[----:B------:R-:W-:Y:S01]  /*2540*/  ISETP.GT.U32.AND P0, PT, R27, 0x3, PT ;  /* 0x000000031b00780c */ /* 0x000fe20003f04070 */
[----:B------:R-:W-:-:S12]  /*2550*/  IMAD.MOV.U32 R27, RZ, RZ, R8 ;  /* 0x000000ffff1b7224 */ /* 0x000fd800078e0008 */
[----:B-1----:R-:W-:Y:S05]  /*2560*/  @P0 BRA `(.L_x_71) ;  /* 0xfffffffc00d40947 */ /* 0x002fea000383ffff */
.L_x_70:
[----:B------:R-:W-:Y:S05]  /*2570*/  @P1 EXIT ;  /* 0x000000000000194d */ /* 0x000fea0003800000 */
[----:B------:R-:W1:Y:S01]  /*2580*/  S2UR UR5, SR_CgaCtaId ;  /* 0x00000000000579c3 */ /* 0x000e620000008800 */
[----:B------:R-:W-:-:S07]  /*2590*/  UMOV UR4, 0x400 ;  /* 0x0000040000047882 */ /* 0x000fce0000000000 */
[----:B------:R-:W2:Y:S01]  /*25a0*/  LDC.64 R4, c[0x0][0x3a8] ;  /* 0x0000ea00ff047b82 */ /* 0x000ea20000000a00 */
[----:B-1----:R-:W-:-:S09]  /*25b0*/  ULEA UR4, UR5, UR4, 0x18 ;  /* 0x0000000405047291 */ /* 0x002fd2000f8ec0ff */
[----:B------:R-:W2:Y:S04]  /*25c0*/  LDS.64 R2, [UR4] ;  /* 0x00000004ff027984 */ /* 0x000ea80008000a00 */
[----:B--2---:R-:W-:Y:S01]  /*25d0*/  REDG.E.ADD.F64.RN.STRONG.GPU desc[UR6][R4.64], R2 ;  /* 0x00000002040079a6 */ /* 0x004fe2000c12ff06 */
[----:B------:R-:W-:Y:S05]  /*25e0*/  EXIT ;  /* 0x000000000000794d */ /* 0x000fea0003800000 */
        .type           $_Z23calculate_energy_kernelPKdS0_S0_idPd$__internal_trig_reduction_slowpathd,@function
        .size           $_Z23calculate_energy_kernelPKdS0_S0_idPd$__internal_trig_reduction_slowpathd,(.L_x_159 - $_Z23calculate_energy_kernelPKdS0_S0_idPd$__internal_trig_reduction_slowpathd)
$_Z23calculate_energy_kernelPKdS0_S0_idPd$__internal_trig_reduction_slowpathd:
[----:B------:R-:W-:Y:S01]  /*25f0*/  SHF.R.U32.HI R33, RZ, 0x14, R15 ;  /* 0x00000014ff217819 */ /* 0x000fe2000001160f */
[----:B------:R-:W-:-:S03]  /*2600*/  IMAD.MOV.U32 R7, RZ, RZ, RZ ;  /* 0x000000ffff077224 */ /* 0x000fc600078e00ff */
        /* <DEDUP_REMOVED lines=16> */
[----:B------:R-:W-:Y:S01]  /*2710*/  IADD3 R12, PT, PT, RZ, -R5, -R12 ;  /* 0x80000005ff0c7210 */ /* 0x000fe20007ffe80c */
[----:B------:R-:W-:Y:S01]  /*2720*/  IMAD.SHL.U32 R5, R4, 0x800, RZ ;  /* 0x0000080004057824 */ /* 0x000fe200078e00ff */
[----:B------:R-:W-:Y:S01]  /*2730*/  CS2R R42, SRZ ;  /* 0x00000000002a7805 */ /* 0x000fe2000001ff00 */
[----:B------:R-:W-:Y:S01]  /*2740*/  IMAD.MOV.U32 R4, RZ, RZ, R7 ;  /* 0x000000ffff047224 */ /* 0x000fe200078e0007 */
[----:B------:R-:W-:Y:S01]  /*2750*/  LOP3.LUT R6, R6, 0x80000000, RZ, 0xfc, !PT ;  /* 0x8000000006067812 */ /* 0x000fe200078efcff */
[----:B------:R-:W-:-:S07]  /*2760*/  IMAD.MOV.U32 R11, RZ, RZ, RZ ;  /* 0x000000ffff0b7224 */ /* 0x000fce00078e00ff */
.L_x_76:
[----:B------:R-:W1:Y:S01]  /*2770*/  LDC.64 R8, c[0x4][0x40] ;  /* 0x01001000ff087b82 */ /* 0x000e620000000a00 */
[----:B0-----:R-:W-:Y:S02]  /*2780*/  R2UR UR4, R36 ;  /* 0x00000000240472ca */ /* 0x001fe400000e0000 */
[----:B------:R-:W-:Y:S01]  /*2790*/  R2UR UR5, R37 ;  /* 0x00000000250572ca */ /* 0x000fe200000e0000 */
[----:B-1----:R-:W-:-:S12]  /*27a0*/  IMAD.WIDE R44, R4, 0x8, R8 ;  /* 0x00000008042c7825 */ /* 0x002fd800078e0208 */
[----:B------:R-:W2:Y:S01]  /*27b0*/  LDG.E.64.CONSTANT R44, desc[UR4][R44.64] ;  /* 0x000000042c2c7981 */ /* 0x000ea2000c1e9b00 */
[----:B------:R-:W-:Y:S02]  /*27c0*/  VIADD R12, R12, 0x1 ;  /* 0x000000010c0c7836 */ /* 0x000fe40000000000 */
[C---:B------:R-:W-:Y:S02]  /*27d0*/  IMAD R13, R11.reuse, 0x8, R1 ;  /* 0x000000080b0d7824 */ /* 0x040fe400078e0201 */
[----:B------:R-:W-:Y:S02]  /*27e0*/  VIADD R11, R11, 0x1 ;  /* 0x000000010b0b7836 */ /* 0x000fe40000000000 */
[----:B------:R-:W-:Y:S02]  /*27f0*/  VIADD R4, R4, 0x1 ;  /* 0x0000000104047836 */ /* 0x000fe40000000000 */
[----:B--2---:R-:W-:-:S04]  /*2800*/  IMAD.WIDE.U32 R42, P2, R44, R5, R42 ;  /* 0x000000052c2a7225 */ /* 0x004fc8000784002a */
[-C--:B------:R-:W-:Y:S02]  /*2810*/  IMAD R8, R44, R6.reuse, RZ ;  /* 0x000000062c087224 */ /* 0x080fe400078e02ff */
[C---:B------:R-:W-:Y:S02]  /*2820*/  IMAD R7, R45.reuse, R5, RZ ;  /* 0x000000052d077224 */ /* 0x040fe400078e02ff */
[CC--:B------:R-:W-:Y:S01]  /*2830*/  IMAD R10, R45.reuse, R6.reuse, RZ ;  /* 0x000000062d0a7224 */ /* 0x0c0fe200078e02ff */
[----:B------:R-:W-:Y:S01]  /*2840*/  IADD3 R8, P0, PT, R8, R43, RZ ;  /* 0x0000002b08087210 */ /* 0x000fe20007f1e0ff */
[----:B------:R-:W-:-:S03]  /*2850*/  IMAD.HI.U32 R9, R45, R6, RZ ;  /* 0x000000062d097227 */ /* 0x000fc600078e00ff */
[----:B------:R-:W-:Y:S01]  /*2860*/  IADD3 R43, P1, PT, R7, R8, RZ ;  /* 0x00000008072b7210 */ /* 0x000fe20007f3e0ff */
[----:B------:R-:W-:-:S04]  /*2870*/  IMAD.HI.U32 R8, R44, R6, RZ ;  /* 0x000000062c087227 */ /* 0x000fc800078e00ff */
[----:B------:R-:W-:Y:S01]  /*2880*/  IMAD.HI.U32 R7, R45, R5, RZ ;  /* 0x000000052d077227 */ /* 0x000fe200078e00ff */
[----:B------:R0:W-:Y:S03]  /*2890*/  STL.64 [R13], R42 ;  /* 0x0000002a0d007387 */ /* 0x0001e60000100a00 */
[----:B------:R-:W-:-:S05]  /*28a0*/  IMAD.X R8, RZ, RZ, R8, P2 ;  /* 0x000000ffff087224 */ /* 0x000fca00010e0608 */
[----:B------:R-:W-:-:S04]  /*28b0*/  IADD3.X R7, P0, PT, R7, R8, RZ, P0, !PT ;  /* 0x0000000807077210 */ /* 0x000fc8000071e4ff */
        /* <DEDUP_REMOVED lines=8> */
.L_x_75:
[----:B------:R-:W-:-:S05]  /*2940*/  LOP3.LUT R5, R33, 0x7ff, RZ, 0xc0, !PT ;  /* 0x000007ff21057812 */ /* 0x000fca00078ec0ff */
[----:B------:R-:W-:-:S05]  /*2950*/  VIADD R5, R5, 0xfffffc00 ;  /* 0xfffffc0005057836 */ /* 0x000fca0000000000 */
[----:B------:R-:W-:Y:S02]  /*2960*/  SHF.R.U32.HI R4, RZ, 0x6, R5 ;  /* 0x00000006ff047819 */ /* 0x000fe40000011605 */
[----:B------:R-:W-:Y:S02]  /*2970*/  ISETP.GE.U32.AND P0, PT, R5, 0x80, PT ;  /* 0x000000800500780c */ /* 0x000fe40003f06070 */
[----:B------:R-:W-:-:S04]  /*2980*/  IADD3 R4, PT, PT, -R4, 0x13, RZ ;  /* 0x0000001304047810 */ /* 0x000fc80007ffe1ff */
[----:B------:R-:W-:-:S07]  /*2990*/  SEL R7, R4, 0x12, P0 ;  /* 0x0000001204077807 */ /* 0x000fce0000000000 */
.L_x_74:
[----:B------:R-:W-:Y:S05]  /*29a0*/  BSYNC.RECONVERGENT B1 ;  /* 0x0000000000017941 */ /* 0x000fea0003800200 */
.L_x_73:
[C---:B------:R-:W-:Y:S02]  /*29b0*/  LOP3.LUT R4, R33.reuse, 0x7ff, RZ, 0xc0, !PT ;  /* 0x000007ff21047812 */ /* 0x040fe400078ec0ff */
[----:B------:R-:W-:-:S03]  /*29c0*/  LOP3.LUT P0, R33, R33, 0x3f, RZ, 0xc0, !PT ;  /* 0x0000003f21217812 */ /* 0x000fc6000780c0ff */
[----:B------:R-:W-:-:S05]  /*29d0*/  VIADD R4, R4, 0xfffffc00 ;  /* 0xfffffc0004047836 */ /* 0x000fca0000000000 */
[----:B------:R-:W-:-:S05]  /*29e0*/  SHF.R.U32.HI R4, RZ, 0x6, R4 ;  /* 0x00000006ff047819 */ /* 0x000fca0000011604 */
[----:B------:R-:W-:-:S04]  /*29f0*/  IMAD.IADD R4, R4, 0x1, R7 ;  /* 0x0000000104047824 */ /* 0x000fc800078e0207 */
[----:B------:R-:W-:-:S05]  /*2a00*/  IMAD.U32 R14, R4, 0x8, R1 ;  /* 0x00000008040e7824 */ /* 0x000fca00078e0001 */
[----:B------:R0:W-:Y:S04]  /*2a10*/  STL.64 [R14+-0x78], R42 ;  /* 0xffff882a0e007387 */ /* 0x0001e80000100a00 */
[----:B------:R-:W2:Y:S04]  /*2a20*/  @P0 LDL.64 R8, [R1+0x8] ;  /* 0x0000080001080983 */ /* 0x000ea80000100a00 */
[----:B------:R-:W3:Y:S04]  /*2a30*/  LDL.64 R4, [R1+0x10] ;  /* 0x0000100001047983 */ /* 0x000ee80000100a00 */
[----:B------:R-:W0:Y:S01]  /*2a40*/  LDL.64 R6, [R1+0x18] ;  /* 0x0000180001067983 */ /* 0x000e220000100a00 */
[----:B------:R-:W-:Y:S01]  /*2a50*/  BSSY.RECONVERGENT B1, `(.L_x_77) ;  /* 0x0000035000017945 */ /* 0x000fe20003800200 */
[----:B--2---:R-:W-:-:S02]  /*2a60*/  @P0 SHF.R.U64 R13, R8, 0x1, R9 ;  /* 0x00000001080d0819 */ /* 0x004fc40000001209 */
[----:B------:R-:W-:Y:S02]  /*2a70*/  @P0 SHF.R.U32.HI R37, RZ, 0x1, R9 ;  /* 0x00000001ff250819 */ /* 0x000fe40000011609 */
[----:B------:R-:W-:Y:S02]  /*2a80*/  @P0 LOP3.LUT R8, R33, 0x3f, RZ, 0x3c, !PT ;  /* 0x0000003f21080812 */ /* 0x000fe400078e3cff */
[C---:B---3--:R-:W-:Y:S02]  /*2a90*/  @P0 SHF.L.U32 R12, R4.reuse, R33, RZ ;  /* 0x00000021040c0219 */ /* 0x048fe400000006ff */
[----:B------:R-:W-:Y:S02]  /*2aa0*/  @P0 SHF.R.U64 R13, R13, R8, R37 ;  /* 0x000000080d0d0219 */ /* 0x000fe40000001225 */
[--C-:B------:R-:W-:Y:S02]  /*2ab0*/  @P0 SHF.R.U32.HI R9, RZ, 0x1, R5.reuse ;  /* 0x00000001ff090819 */ /* 0x100fe40000011605 */
[----:B------:R-:W-:-:S02]  /*2ac0*/  @P0 SHF.R.U64 R10, R4, 0x1, R5 ;  /* 0x00000001040a0819 */ /* 0x000fc40000001205 */
[----:B------:R-:W-:Y:S02]  /*2ad0*/  @P0 SHF.L.U64.HI R11, R4, R33, R5 ;  /* 0x00000021040b0219 */ /* 0x000fe40000010205 */
[-C--:B------:R-:W-:Y:S02]  /*2ae0*/  @P0 SHF.R.U32.HI R36, RZ, R8.reuse, R37 ;  /* 0x00000008ff240219 */ /* 0x080fe40000011625 */
[----:B------:R-:W-:Y:S02]  /*2af0*/  @P0 LOP3.LUT R4, R12, R13, RZ, 0xfc, !PT ;  /* 0x0000000d0c040212 */ /* 0x000fe400078efcff */
[----:B0-----:R-:W-:Y:S02]  /*2b00*/  @P0 SHF.L.U32 R14, R6, R33, RZ ;  /* 0x00000021060e0219 */ /* 0x001fe400000006ff */
[----:B------:R-:W-:Y:S02]  /*2b10*/  @P0 SHF.R.U64 R37, R10, R8, R9 ;  /* 0x000000080a250219 */ /* 0x000fe40000001209 */
[----:B------:R-:W-:-:S02]  /*2b20*/  @P0 LOP3.LUT R5, R11, R36, RZ, 0xfc, !PT ;  /* 0x000000240b050212 */ /* 0x000fc400078efcff */
[----:B------:R-:W-:Y:S01]  /*2b30*/  @P0 SHF.R.U32.HI R8, RZ, R8, R9 ;  /* 0x00000008ff080219 */ /* 0x000fe20000011609 */
[----:B------:R-:W-:Y:S01]  /*2b40*/  IMAD.SHL.U32 R9, R4, 0x4, RZ ;  /* 0x0000000404097824 */ /* 0x000fe200078e00ff */
[----:B------:R-:W-:Y:S02]  /*2b50*/  @P0 SHF.L.U64.HI R33, R6, R33, R7 ;  /* 0x0000002106210219 */ /* 0x000fe40000010207 */
[----:B------:R-:W-:Y:S02]  /*2b60*/  @P0 LOP3.LUT R6, R14, R37, RZ, 0xfc, !PT ;  /* 0x000000250e060212 */ /* 0x000fe400078efcff */
[----:B------:R-:W-:Y:S02]  /*2b70*/  SHF.L.U64.HI R4, R4, 0x2, R5 ;  /* 0x0000000204047819 */ /* 0x000fe40000010205 */
[----:B------:R-:W-:Y:S02]  /*2b80*/  @P0 LOP3.LUT R7, R33, R8, RZ, 0xfc, !PT ;  /* 0x0000000821070212 */ /* 0x000fe400078efcff */
[----:B------:R-:W-:-:S02]  /*2b90*/  SHF.L.W.U32.HI R5, R5, 0x2, R6 ;  /* 0x0000000205057819 */ /* 0x000fc40000010e06 */
[----:B------:R-:W-:Y:S02]  /*2ba0*/  IADD3 RZ, P0, PT, RZ, -R9, RZ ;  /* 0x80000009ffff7210 */ /* 0x000fe40007f1e0ff */
[----:B------:R-:W-:Y:S02]  /*2bb0*/  LOP3.LUT R11, RZ, R4, RZ, 0x33, !PT ;  /* 0x00000004ff0b7212 */ /* 0x000fe400078e33ff */
[----:B------:R-:W-:Y:S02]  /*2bc0*/  SHF.L.W.U32.HI R8, R6, 0x2, R7 ;  /* 0x0000000206087819 */ /* 0x000fe40000010e07 */
[----:B------:R-:W-:Y:S02]  /*2bd0*/  LOP3.LUT R10, RZ, R5, RZ, 0x33, !PT ;  /* 0x00000005ff0a7212 */ /* 0x000fe400078e33ff */
[----:B------:R-:W-:Y:S02]  /*2be0*/  IADD3.X R11, P0, PT, RZ, R11, RZ, P0, !PT ;  /* 0x0000000bff0b7210 */ /* 0x000fe4000071e4ff */
[----:B------:R-:W-:-:S02]  /*2bf0*/  LOP3.LUT R13, RZ, R8, RZ, 0x33, !PT ;  /* 0x00000008ff0d7212 */ /* 0x000fc400078e33ff */
[----:B------:R-:W-:Y:S02]  /*2c00*/  IADD3.X R10, P1, PT, RZ, R10, RZ, P0, !PT ;  /* 0x0000000aff0a7210 */ /* 0x000fe4000073e4ff */
        /* <DEDUP_REMOVED lines=8> */
[----:B------:R-:W-:-:S03]  /*2c90*/  @!P0 IMAD.MOV R9, RZ, RZ, -R9 ;  /* 0x000000ffff098224 */ /* 0x000fc600078e0a09 */
[----:B------:R-:W0:Y:S02]  /*2ca0*/  FLO.U32 R10, R13 ;  /* 0x0000000d000a7300 */ /* 0x000e2400000e0000 */
[C---:B0-----:R-:W-:Y:S02]  /*2cb0*/  IADD3 R12, PT, PT, -R10.reuse, 0x1f, RZ ;  /* 0x0000001f0a0c7810 */ /* 0x041fe40007ffe1ff */
[----:B------:R-:W-:-:S03]  /*2cc0*/  IADD3 R10, PT, PT, -R10, 0x3f, RZ ;  /* 0x0000003f0a0a7810 */ /* 0x000fc60007ffe1ff */
[----:B------:R-:W-:-:S05]  /*2cd0*/  @P1 IMAD.MOV R10, RZ, RZ, R12 ;  /* 0x000000ffff0a1224 */ /* 0x000fca00078e020c */
[----:B------:R-:W-:-:S13]  /*2ce0*/  ISETP.NE.AND P1, PT, R10, RZ, PT ;  /* 0x000000ff0a00720c */ /* 0x000fda0003f25270 */
[----:B------:R-:W-:Y:S05]  /*2cf0*/  @!P1 BRA `(.L_x_78) ;  /* 0x0000000000289947 */ /* 0x000fea0003800000 */
[C---:B------:R-:W-:Y:S02]  /*2d00*/  LOP3.LUT R12, R10.reuse, 0x3f, RZ, 0xc0, !PT ;  /* 0x0000003f0a0c7812 */ /* 0x040fe400078ec0ff */
[--C-:B------:R-:W-:Y:S02]  /*2d10*/  SHF.R.U64 R9, R9, 0x1, R4.reuse ;  /* 0x0000000109097819 */ /* 0x100fe40000001204 */
        /* <DEDUP_REMOVED lines=8> */
.L_x_78:
[----:B------:R-:W-:Y:S05]  /*2da0*/  BSYNC.RECONVERGENT B1 ;  /* 0x0000000000017941 */ /* 0x000fea0003800200 */
.L_x_77:
[----:B------:R-:W-:Y:S01]  /*2db0*/  IMAD.WIDE.U32 R36, R5, 0x2168c235, RZ ;  /* 0x2168c23505247825 */ /* 0x000fe200078e00ff */
[----:B------:R-:W-:-:S03]  /*2dc0*/  SHF.R.U32.HI R7, RZ, 0x1e, R7 ;  /* 0x0000001eff077819 */ /* 0x000fc60000011607 */
[----:B------:R-:W-:Y:S01]  /*2dd0*/  IMAD.MOV.U32 R12, RZ, RZ, R37 ;  /* 0x000000ffff0c7224 */ /* 0x000fe200078e0025 */
[----:B------:R-:W-:Y:S01]  /*2de0*/  IADD3 RZ, P1, PT, R36, R36, RZ ;  /* 0x0000002424ff7210 */ /* 0x000fe20007f3e0ff */
[----:B------:R-:W-:Y:S01]  /*2df0*/  IMAD.MOV.U32 R13, RZ, RZ, RZ ;  /* 0x000000ffff0d7224 */ /* 0x000fe200078e00ff */
[----:B------:R-:W-:Y:S01]  /*2e00*/  LEA.HI R7, R8, R7, RZ, 0x1 ;  /* 0x0000000708077211 */ /* 0x000fe200078f08ff */
[----:B------:R-:W-:-:S04]  /*2e10*/  IMAD.HI.U32 R4, R6, -0x36f0255e, RZ ;  /* 0xc90fdaa206047827 */ /* 0x000fc800078e00ff */
[----:B------:R-:W-:-:S04]  /*2e20*/  IMAD.WIDE.U32 R12, R5, -0x36f0255e, R12 ;  /* 0xc90fdaa2050c7825 */ /* 0x000fc800078e000c */
[----:B------:R-:W-:-:S04]  /*2e30*/  IMAD.WIDE.U32 R12, P2, R6, 0x2168c235, R12 ;  /* 0x2168c235060c7825 */ /* 0x000fc8000784000c */
[----:B------:R-:W-:Y:S01]  /*2e40*/  IMAD R6, R6, -0x36f0255e, RZ ;  /* 0xc90fdaa206067824 */ /* 0x000fe200078e02ff */
[----:B------:R-:W-:Y:S01]  /*2e50*/  IADD3.X RZ, P1, PT, R12, R12, RZ, P1, !PT ;  /* 0x0000000c0cff7210 */ /* 0x000fe20000f3e4ff */
[----:B------:R-:W-:-:S03]  /*2e60*/  IMAD.X R4, RZ, RZ, R4, P2 ;  /* 0x000000ffff047224 */ /* 0x000fc600010e0604 */
[----:B------:R-:W-:-:S04]  /*2e70*/  IADD3 R6, P2, PT, R6, R13, RZ ;  /* 0x0000000d06067210 */ /* 0x000fc80007f5e0ff */
[C---:B------:R-:W-:Y:S01]  /*2e80*/  ISETP.GT.U32.AND P3, PT, R6.reuse, RZ, PT ;  /* 0x000000ff0600720c */ /* 0x040fe20003f64070 */
[----:B------:R-:W-:Y:S01]  /*2e90*/  IMAD.X R9, RZ, RZ, R4, P2 ;  /* 0x000000ffff097224 */ /* 0x000fe200010e0604 */
[----:B------:R-:W-:-:S04]  /*2ea0*/  IADD3.X R5, P2, PT, R6, R6, RZ, P1, !PT ;  /* 0x0000000606057210 */ /* 0x000fc80000f5e4ff */
[C---:B------:R-:W-:Y:S01]  /*2eb0*/  ISETP.GT.AND.EX P1, PT, R9.reuse, RZ, PT, P3 ;  /* 0x000000ff0900720c */ /* 0x040fe20003f24330 */
[----:B------:R-:W-:-:S03]  /*2ec0*/  IMAD.X R4, R9, 0x1, R9, P2 ;  /* 0x0000000109047824 */ /* 0x000fc600010e0609 */
[----:B------:R-:W-:Y:S02]  /*2ed0*/  SEL R5, R5, R6, P1 ;  /* 0x0000000605057207 */ /* 0x000fe40000800000 */
[----:B------:R-:W-:Y:S02]  /*2ee0*/  SEL R4, R4, R9, P1 ;  /* 0x0000000904047207 */ /* 0x000fe40000800000 */
[----:B------:R-:W-:-:S05]  /*2ef0*/  IADD3 R5, P2, PT, R5, 0x1, RZ ;  /* 0x0000000105057810 */ /* 0x000fca0007f5e0ff */
[----:B------:R-:W-:-:S05]  /*2f00*/  IMAD.X R4, RZ, RZ, R4, P2 ;  /* 0x000000ffff047224 */ /* 0x000fca00010e0604 */
[----:B------:R-:W-:-:S04]  /*2f10*/  SHF.R.U64 R5, R5, 0xa, R4 ;  /* 0x0000000a05057819 */ /* 0x000fc80000001204 */
[----:B------:R-:W-:Y:S02]  /*2f20*/  IADD3 R9, P2, PT, R5, 0x1, RZ ;  /* 0x0000000105097810 */ /* 0x000fe40007f5e0ff */
[----:B------:R-:W-:Y:S02]  /*2f30*/  SEL R5, RZ, 0xffffffff, !P1 ;  /* 0xffffffffff057807 */ /* 0x000fe40004800000 */
[----:B------:R-:W-:Y:S02]  /*2f40*/  LEA.HI.X R4, R4, RZ, RZ, 0x16, P2 ;  /* 0x000000ff04047211 */ /* 0x000fe400010fb4ff */
[----:B------:R-:W-:Y:S01]  /*2f50*/  LOP3.LUT P1, R15, R15, 0x80000000, RZ, 0xc0, !PT ;  /* 0x800000000f0f7812 */ /* 0x000fe2000782c0ff */
[----:B------:R-:W-:Y:S01]  /*2f60*/  IMAD.IADD R5, R5, 0x1, -R10 ;  /* 0x0000000105057824 */ /* 0x000fe200078e0a0a */
[--C-:B------:R-:W-:Y:S02]  /*2f70*/  SHF.R.U64 R9, R9, 0x1, R4.reuse ;  /* 0x0000000109097819 */ /* 0x100fe40000001204 */
[----:B------:R-:W-:Y:S01]  /*2f80*/  SHF.R.U32.HI R6, RZ, 0x1, R4 ;  /* 0x00000001ff067819 */ /* 0x000fe20000011604 */
[----:B------:R-:W-:Y:S01]  /*2f90*/  IMAD.SHL.U32 R5, R5, 0x100000, RZ ;  /* 0x0010000005057824 */ /* 0x000fe200078e00ff */
[----:B------:R-:W-:-:S02]  /*2fa0*/  IADD3 R4, P2, P3, RZ, RZ, R9 ;  /* 0x000000ffff047210 */ /* 0x000fc40007b5e009 */
[----:B------:R-:W-:Y:S02]  /*2fb0*/  @!P0 LOP3.LUT R15, R15, 0x80000000, RZ, 0x3c, !PT ;  /* 0x800000000f0f8812 */ /* 0x000fe400078e3cff */
[----:B------:R-:W-:-:S03]  /*2fc0*/  IADD3.X R6, PT, PT, R5, 0x3fe00000, R6, P2, P3 ;  /* 0x3fe0000005067810 */ /* 0x000fc600017e6406 */
[----:B------:R-:W-:Y:S01]  /*2fd0*/  @P1 IMAD.MOV R7, RZ, RZ, -R7 ;  /* 0x000000ffff071224 */ /* 0x000fe200078e0a07 */
[----:B------:R-:W-:-:S07]  /*2fe0*/  LOP3.LUT R15, R6, R15, RZ, 0xfc, !PT ;  /* 0x0000000f060f7212 */ /* 0x000fce00078efcff */
.L_x_72:
[----:B------:R-:W-:Y:S02]  /*2ff0*/  IMAD.MOV.U32 R39, RZ, RZ, 0x0 ;  /* 0x00000000ff277424 */ /* 0x000fe400078e00ff */
[----:B------:R-:W-:Y:S02]  /*3000*/  IMAD.MOV.U32 R5, RZ, RZ, R15 ;  /* 0x000000ffff057224 */ /* 0x000fe400078e000f */
[----:B------:R-:W-:Y:S05]  /*3010*/  RET.REL.NODEC R38 `(_Z23calculate_energy_kernelPKdS0_S0_idPd) ;  /* 0xffffffcc26f87950 */ /* 0x000fea0003c3ffff */
.L_x_79:
        /* <DEDUP_REMOVED lines=14> */
.L_x_159:


//--------------------- .text._Z24calculate_entropy_kernelPKdidPd --------------------------
	.section	.text._Z24calculate_entropy_kernelPKdidPd,"ax",@progbits
	.align	128
        .global         _Z24calculate_entropy_kernelPKdidPd
        .type           _Z24calculate_entropy_kernelPKdidPd,@function
        .size           _Z24calculate_entropy_kernelPKdidPd,(.L_x_160 - _Z24calculate_entropy_kernelPKdidPd)
        .other          _Z24calculate_entropy_kernelPKdidPd,@"STO_CUDA_ENTRY STV_DEFAULT"
_Z24calculate_entropy_kernelPKdidPd:
.text._Z24calculate_entropy_kernelPKdidPd:
[----:B------:R-:W-:Y:S01]  /*0000*/  LDC R1, c[0x0][0x37c] ;  /* 0x0000df00ff017b82 */ /* 0x000fe20000000800 */
[----:B------:R-:W0:Y:S07]  /*0010*/  S2R R7, SR_TID.X ;  /* 0x0000000000077919 */ /* 0x000e2e0000002100 */
[----:B------:R-:W0:Y:S01]  /*0020*/  S2UR UR4, SR_CTAID.X ;  /* 0x00000000000479c3 */ /* 0x000e220000002500 */
[----:B------:R-:W1:Y:S01]  /*0030*/  LDCU UR5, c[0x0][0x388] ;  /* 0x00007100ff0577ac */ /* 0x000e620008000800 */
[----:B------:R-:W-:Y:S01]  /*0040*/  BSSY.RECONVERGENT B0, `(.L_x_80) ;  /* 0x00000bb000007945 */ /* 0x000fe20003800200 */
[----:B------:R-:W-:Y:S01]  /*0050*/  CS2R R4, SRZ ;  /* 0x0000000000047805 */ /* 0x000fe2000001ff00 */
[----:B------:R-:W2:Y:S04]  /*0060*/  LDCU.64 UR6, c[0x0][0x358] ;  /* 0x00006b00ff0677ac */ /* 0x000ea80008000a00 */
[----:B------:R-:W0:Y:S02]  /*0070*/  LDC R0, c[0x0][0x360] ;  /* 0x0000d800ff007b82 */ /* 0x000e240000000800 */
[----:B0-----:R-:W-:-:S05]  /*0080*/  IMAD R9, R0, UR4, R7 ;  /* 0x0000000400097c24 */ /* 0x001fca000f8e0207 */
[----:B-1----:R-:W-:-:S13]  /*0090*/  ISETP.GE.AND P0, PT, R9, UR5, PT ;  /* 0x0000000509007c0c */ /* 0x002fda000bf06270 */
[----:B--2---:R-:W-:Y:S05]  /*00a0*/  @P0 BRA `(.L_x_81) ;  /* 0x0000000800d00947 */ /* 0x004fea0003800000 */
[----:B------:R-:W0:Y:S01]  /*00b0*/  LDC.64 R2, c[0x0][0x380] ;  /* 0x0000e000ff027b82 */ /* 0x000e220000000a00 */
[----:B------:R-:W1:Y:S01]  /*00c0*/  LDCU.64 UR4, c[0x0][0x390] ;  /* 0x00007200ff0477ac */ /* 0x000e620008000a00 */
[----:B0-----:R-:W-:-:S06]  /*00d0*/  IMAD.WIDE R2, R9, 0x8, R2 ;  /* 0x0000000809027825 */ /* 0x001fcc00078e0202 */
[----:B------:R-:W2:Y:S01]  /*00e0*/  LDG.E.64.CONSTANT R2, desc[UR6][R2.64] ;  /* 0x0000000602027981 */ /* 0x000ea2000c1e9b00 */
[----:B------:R-:W-:Y:S01]  /*00f0*/  IMAD.MOV.U32 R8, RZ, RZ, -0x2aa19b84 ;  /* 0xd55e647cff087424 */ /* 0x000fe200078e00ff */
[----:B------:R-:W-:Y:S01]  /*0100*/  BSSY.RECONVERGENT B1, `(.L_x_82) ;  /* 0x0000016000017945 */ /* 0x000fe20003800200 */
[----:B------:R-:W-:Y:S02]  /*0110*/  IMAD.MOV.U32 R9, RZ, RZ, 0x3b40b0e6 ;  /* 0x3b40b0e6ff097424 */ /* 0x000fe400078e00ff */
[----:B------:R-:W-:-:S04]  /*0120*/  IMAD.MOV.U32 R10, RZ, RZ, 0x1 ;  /* 0x00000001ff0a7424 */ /* 0x000fc800078e00ff */
[----:B-1----:R-:W-:-:S06]  /*0130*/  DMUL R8, R8, -UR4 ;  /* 0x8000000408087c28 */ /* 0x002fcc0008000000 */
[----:B------:R-:W0:Y:S02]  /*0140*/  MUFU.RCP64H R11, R9 ;  /* 0x00000009000b7308 */ /* 0x000e240000001800 */
[----:B0-----:R-:W-:-:S08]  /*0150*/  DFMA R12, -R8, R10, 1 ;  /* 0x3ff00000080c742b */ /* 0x001fd0000000010a */
[----:B------:R-:W-:-:S08]  /*0160*/  DFMA R12, R12, R12, R12 ;  /* 0x0000000c0c0c722b */ /* 0x000fd0000000000c */
[----:B------:R-:W-:-:S08]  /*0170*/  DFMA R12, R10, R12, R10 ;  /* 0x0000000c0a0c722b */ /* 0x000fd0000000000a */
[----:B------:R-:W-:-:S08]  /*0180*/  DFMA R14, -R8, R12, 1 ;  /* 0x3ff00000080e742b */ /* 0x000fd0000000010c */
[----:B------:R-:W-:Y:S02]  /*0190*/  DFMA R14, R12, R14, R12 ;  /* 0x0000000e0c0e722b */ /* 0x000fe4000000000c */
[----:B--2---:R-:W-:-:S08]  /*01a0*/  DMUL R10, R2, R2 ;  /* 0x00000002020a7228 */ /* 0x004fd00000000000 */
[----:B------:R-:W-:Y:S02]  /*01b0*/  DMUL R2, R10, R14 ;  /* 0x0000000e0a027228 */ /* 0x000fe40000000000 */
[----:B------:R-:W-:-:S06]  /*01c0*/  FSETP.GEU.AND P1, PT, |R11|, 6.5827683646048100446e-37, PT ;  /* 0x036000000b00780b */ /* 0x000fcc0003f2e200 */
[----:B------:R-:W-:-:S08]  /*01d0*/  DFMA R12, -R8, R2, R10 ;  /* 0x00000002080c722b */ /* 0x000fd0000000010a */
[----:B------:R-:W-:-:S10]  /*01e0*/  DFMA R2, R14, R12, R2 ;  /* 0x0000000c0e02722b */ /* 0x000fd40000000002 */
[----:B------:R-:W-:-:S05]  /*01f0*/  FFMA R6, RZ, R9, R3 ;  /* 0x00000009ff067223 */ /* 0x000fca0000000003 */
[----:B------:R-:W-:-:S13]  /*0200*/  FSETP.GT.AND P0, PT, |R6|, 1.469367938527859385e-39, PT ;  /* 0x001000000600780b */ /* 0x000fda0003f04200 */
[----:B------:R-:W-:Y:S05]  /*0210*/  @P0 BRA P1, `(.L_x_83) ;  /* 0x0000000000100947 */ /* 0x000fea0000800000 */
[----:B------:R-:W-:-:S07]  /*0220*/  MOV R6, 0x240 ;  /* 0x0000024000067802 */ /* 0x000fce0000000f00 */
[----:B------:R-:W-:Y:S05]  /*0230*/  CALL.REL.NOINC `($__internal_0_$__cuda_sm20_div_rn_f64_full) ;  /* 0x0000000800e07944 */ /* 0x000fea0003c00000 */
[----:B------:R-:W-:Y:S02]  /*0240*/  IMAD.MOV.U32 R2, RZ, RZ, R14 ;  /* 0x000000ffff027224 */ /* 0x000fe400078e000e */
[----:B------:R-:W-:-:S07]  /*0250*/  IMAD.MOV.U32 R3, RZ, RZ, R15 ;  /* 0x000000ffff037224 */ /* 0x000fce00078e000f */
.L_x_83:
[----:B------:R-:W-:Y:S05]  /*0260*/  BSYNC.RECONVERGENT B1 ;  /* 0x0000000000017941 */ /* 0x000fea0003800200 */
.L_x_82:
[----:B------:R-:W-:Y:S01]  /*0270*/  IMAD.MOV.U32 R12, RZ, RZ, 0x652b82fe ;  /* 0x652b82feff0c7424 */ /* 0x000fe200078e00ff */
[----:B------:R-:W-:Y:S01]  /*0280*/  UMOV UR4, 0x3b39803f ;  /* 0x3b39803f00047882 */ /* 0x000fe20000000000 */
[----:B------:R-:W-:Y:S01]  /*0290*/  IMAD.MOV.U32 R13, RZ, RZ, 0x3ff71547 ;  /* 0x3ff71547ff0d7424 */ /* 0x000fe200078e00ff */
[----:B------:R-:W-:Y:S01]  /*02a0*/  UMOV UR5, 0x3c7abc9e ;  /* 0x3c7abc9e00057882 */ /* 0x000fe20000000000 */
[----:B------:R-:W-:Y:S01]  /*02b0*/  IMAD.MOV.U32 R8, RZ, RZ, -0x105c611 ;  /* 0xfefa39efff087424 */ /* 0x000fe200078e00ff */
[----:B------:R-:W-:Y:S01]  /*02c0*/  FSETP.GEU.AND P0, PT, |R3|, 4.1917929649353027344, PT ;  /* 0x4086232b0300780b */ /* 0x000fe20003f0e200 */
[----:B------:R-:W-:Y:S01]  /*02d0*/  IMAD.MOV.U32 R9, RZ, RZ, 0x3fe62e42 ;  /* 0x3fe62e42ff097424 */ /* 0x000fe200078e00ff */
[----:B------:R-:W-:Y:S01]  /*02e0*/  BSSY.RECONVERGENT B1, `(.L_x_84) ;  /* 0x0000034000017945 */ /* 0x000fe20003800200 */
[----:B------:R-:W-:-:S08]  /*02f0*/  DFMA R12, R2, R12, 6.75539944105574400000e+15 ;  /* 0x43380000020c742b */ /* 0x000fd0000000000c */
[----:B------:R-:W-:-:S08]  /*0300*/  DADD R10, R12, -6.75539944105574400000e+15 ;  /* 0xc33800000c0a7429 */ /* 0x000fd00000000000 */
[----:B------:R-:W-:-:S08]  /*0310*/  DFMA R14, R10, -R8, R2 ;  /* 0x800000080a0e722b */ /* 0x000fd00000000002 */
[----:B------:R-:W-:Y:S01]  /*0320*/  DFMA R10, R10, -UR4, R14 ;  /* 0x800000040a0a7c2b */ /* 0x000fe2000800000e */
[----:B------:R-:W-:Y:S01]  /*0330*/  UMOV UR4, 0x69ce2bdf ;  /* 0x69ce2bdf00047882 */ /* 0x000fe20000000000 */
[----:B------:R-:W-:Y:S01]  /*0340*/  IMAD.MOV.U32 R14, RZ, RZ, -0x35dec16 ;  /* 0xfca213eaff0e7424 */ /* 0x000fe200078e00ff */
[----:B------:R-:W-:Y:S01]  /*0350*/  UMOV UR5, 0x3e5ade15 ;  /* 0x3e5ade1500057882 */ /* 0x000fe20000000000 */
[----:B------:R-:W-:-:S06]  /*0360*/  IMAD.MOV.U32 R15, RZ, RZ, 0x3e928af3 ;  /* 0x3e928af3ff0f7424 */ /* 0x000fcc00078e00ff */
[----:B------:R-:W-:Y:S01]  /*0370*/  DFMA R14, R10, UR4, R14 ;  /* 0x000000040a0e7c2b */ /* 0x000fe2000800000e */
[----:B------:R-:W-:Y:S01]  /*0380*/  UMOV UR4, 0x62401315 ;  /* 0x6240131500047882 */ /* 0x000fe20000000000 */
[----:B------:R-:W-:-:S06]  /*0390*/  UMOV UR5, 0x3ec71dee ;  /* 0x3ec71dee00057882 */ /* 0x000fcc0000000000 */
[----:B------:R-:W-:Y:S01]  /*03a0*/  DFMA R14, R10, R14, UR4 ;  /* 0x000000040a0e7e2b */ /* 0x000fe2000800000e */
        /* <DEDUP_REMOVED lines=20> */
[----:B------:R-:W-:-:S08]  /*04f0*/  DFMA R14, R10, R14, UR4 ;  /* 0x000000040a0e7e2b */ /* 0x000fd0000800000e */
[----:B------:R-:W-:-:S08]  /*0500*/  DFMA R14, R10, R14, 1 ;  /* 0x3ff000000a0e742b */ /* 0x000fd0000000000e */
[----:B------:R-:W-:-:S10]  /*0510*/  DFMA R14, R10, R14, 1 ;  /* 0x3ff000000a0e742b */ /* 0x000fd4000000000e */
[----:B------:R-:W-:Y:S02]  /*0520*/  IMAD R11, R12, 0x100000, R15 ;  /* 0x001000000c0b7824 */ /* 0x000fe400078e020f */
[----:B------:R-:W-:Y:S01]  /*0530*/  IMAD.MOV.U32 R10, RZ, RZ, R14 ;  /* 0x000000ffff0a7224 */ /* 0x000fe200078e000e */
[----:B------:R-:W-:Y:S06]  /*0540*/  @!P0 BRA `(.L_x_85) ;  /* 0x0000000000348947 */ /* 0x000fec0003800000 */
[----:B------:R-:W-:Y:S01]  /*0550*/  FSETP.GEU.AND P1, PT, |R3|, 4.2275390625, PT ;  /* 0x408748000300780b */ /* 0x000fe20003f2e200 */
[C---:B------:R-:W-:Y:S02]  /*0560*/  DADD R10, R2.reuse, +INF ;  /* 0x7ff00000020a7429 */ /* 0x040fe40000000000 */
[----:B------:R-:W-:-:S08]  /*0570*/  DSETP.GEU.AND P0, PT, R2, RZ, PT ;  /* 0x000000ff0200722a */ /* 0x000fd00003f0e000 */
[----:B------:R-:W-:Y:S02]  /*0580*/  FSEL R10, R10, RZ, P0 ;  /* 0x000000ff0a0a7208 */ /* 0x000fe40000000000 */
[----:B------:R-:W-:Y:S01]  /*0590*/  @!P1 LEA.HI R6, R12, R12, RZ, 0x1 ;  /* 0x0000000c0c069211 */ /* 0x000fe200078f08ff */
[----:B------:R-:W-:Y:S01]  /*05a0*/  @!P1 IMAD.MOV.U32 R2, RZ, RZ, R14 ;  /* 0x000000ffff029224 */ /* 0x000fe200078e000e */
[----:B------:R-:W-:Y:S02]  /*05b0*/  FSEL R11, R11, RZ, P0 ;  /* 0x000000ff0b0b7208 */ /* 0x000fe40000000000 */
[----:B------:R-:W-:-:S05]  /*05c0*/  @!P1 SHF.R.S32.HI R3, RZ, 0x1, R6 ;  /* 0x00000001ff039819 */ /* 0x000fca0000011406 */
[----:B------:R-:W-:Y:S02]  /*05d0*/  @!P1 IMAD.IADD R12, R12, 0x1, -R3 ;  /* 0x000000010c0c9824 */ /* 0x000fe400078e0a03 */
[----:B------:R-:W-:-:S03]  /*05e0*/  @!P1 IMAD R3, R3, 0x100000, R15 ;  /* 0x0010000003039824 */ /* 0x000fc600078e020f */
[----:B------:R-:W-:Y:S01]  /*05f0*/  @!P1 LEA R13, R12, 0x3ff00000, 0x14 ;  /* 0x3ff000000c0d9811 */ /* 0x000fe200078ea0ff */
[----:B------:R-:W-:-:S06]  /*0600*/  @!P1 IMAD.MOV.U32 R12, RZ, RZ, RZ ;  /* 0x000000ffff0c9224 */ /* 0x000fcc00078e00ff */
[----:B------:R-:W-:-:S11]  /*0610*/  @!P1 DMUL R10, R2, R12 ;  /* 0x0000000c020a9228 */ /* 0x000fd60000000000 */
.L_x_85:
[----:B------:R-:W-:Y:S05]  /*0620*/  BSYNC.RECONVERGENT B1 ;  /* 0x0000000000017941 */ /* 0x000fea0003800200 */
.L_x_84:
[----:B------:R-:W-:Y:S01]  /*0630*/  UMOV UR4, 0xd9d7bdbb ;  /* 0xd9d7bdbb00047882 */ /* 0x000fe20000000000 */
[----:B------:R-:W-:Y:S02]  /*0640*/  UMOV UR5, 0x3ddb7cdf ;  /* 0x3ddb7cdf00057882 */ /* 0x000fe40000000000 */
[----:B------:R-:W-:-:S14]  /*0650*/  DSETP.GT.AND P0, PT, R10, UR4, PT ;  /* 0x000000040a007e2a */ /* 0x000fdc000bf04000 */
[----:B------:R-:W-:Y:S05]  /*0660*/  @!P0 BRA `(.L_x_81) ;  /* 0x0000000400608947 */ /* 0x000fea0003800000 */
[----:B------:R-:W-:Y:S01]  /*0670*/  ISETP.GT.AND P0, PT, R11, 0xfffff, PT ;  /* 0x000fffff0b00780c */ /* 0x000fe20003f04270 */
[--C-:B------:R-:W-:Y:S01]  /*0680*/  IMAD.MOV.U32 R4, RZ, RZ, R10.reuse ;  /* 0x000000ffff047224 */ /* 0x100fe200078e000a */
[----:B------:R-:W-:Y:S01]  /*0690*/  BSSY.RECONVERGENT B1, `(.L_x_86) ;  /* 0x0000051000017945 */ /* 0x000fe20003800200 */
[--C-:B------:R-:W-:Y:S02]  /*06a0*/  IMAD.MOV.U32 R5, RZ, RZ, R11.reuse ;  /* 0x000000ffff057224 */ /* 0x100fe400078e000b */
[----:B------:R-:W-:Y:S02]  /*06b0*/  IMAD.MOV.U32 R3, RZ, RZ, R11 ;  /* 0x000000ffff037224 */ /* 0x000fe400078e000b */
[----:B------:R-:W-:-:S06]  /*06c0*/  IMAD.MOV.U32 R6, RZ, RZ, R10 ;  /* 0x000000ffff067224 */ /* 0x000fcc00078e000a */
[----:B------:R-:W-:-:S10]  /*06d0*/  @!P0 DMUL R4, R10, 1.80143985094819840000e+16 ;  /* 0x435000000a048828 */ /* 0x000fd40000000000 */
[----:B------:R-:W-:Y:S02]  /*06e0*/  @!P0 IMAD.MOV.U32 R3, RZ, RZ, R5 ;  /* 0x000000ffff038224 */ /* 0x000fe400078e0005 */
[----:B------:R-:W-:Y:S02]  /*06f0*/  @!P0 IMAD.MOV.U32 R6, RZ, RZ, R4 ;  /* 0x000000ffff068224 */ /* 0x000fe400078e0004 */
[----:B------:R-:W-:-:S05]  /*0700*/  VIADD R2, R3, 0xffffffff ;  /* 0xffffffff03027836 */ /* 0x000fca0000000000 */
[----:B------:R-:W-:Y:S01]  /*0710*/  ISETP.GT.U32.AND P1, PT, R2, 0x7feffffe, PT ;  /* 0x7feffffe0200780c */ /* 0x000fe20003f24070 */
[----:B------:R-:W-:Y:S02]  /*0720*/  IMAD.MOV.U32 R2, RZ, RZ, -0x3ff ;  /* 0xfffffc01ff027424 */ /* 0x000fe400078e00ff */
[----:B------:R-:W-:-:S10]  /*0730*/  @!P0 IMAD.MOV.U32 R2, RZ, RZ, -0x435 ;  /* 0xfffffbcbff028424 */ /* 0x000fd400078e00ff */
[----:B------:R-:W-:Y:S05]  /*0740*/  @P1 BRA `(.L_x_87) ;  /* 0x0000000000fc1947 */ /* 0x000fea0003800000 */
[----:B------:R-:W-:Y:S01]  /*0750*/  LOP3.LUT R4, R3, 0xfffff, RZ, 0xc0, !PT ;  /* 0x000fffff03047812 */ /* 0x000fe200078ec0ff */
[----:B------:R-:W-:Y:S01]  /*0760*/  IMAD.MOV.U32 R12, RZ, RZ, RZ ;  /* 0x000000ffff0c7224 */ /* 0x000fe200078e00ff */
[----:B------:R-:W-:Y:S01]  /*0770*/  UMOV UR4, 0x3ae80f1e ;  /* 0x3ae80f1e00047882 */ /* 0x000fe20000000000 */
[----:B------:R-:W-:Y:S01]  /*0780*/  IMAD.MOV.U32 R20, RZ, RZ, -0x748574fc ;  /* 0x8b7a8b04ff147424 */ /* 0x000fe200078e00ff */
[----:B------:R-:W-:Y:S01]  /*0790*/  LOP3.LUT R5, R4, 0x3ff00000, RZ, 0xfc, !PT ;  /* 0x3ff0000004057812 */ /* 0x000fe200078efcff */
[----:B------:R-:W-:Y:S01]  /*07a0*/  IMAD.MOV.U32 R4, RZ, RZ, R6 ;  /* 0x000000ffff047224 */ /* 0x000fe200078e0006 */
[----:B------:R-:W-:Y:S01]  /*07b0*/  UMOV UR5, 0x3eb1380b ;  /* 0x3eb1380b00057882 */ /* 0x000fe20000000000 */
[----:B------:R-:W-:Y:S01]  /*07c0*/  IMAD.MOV.U32 R21, RZ, RZ, 0x3ed0ee25 ;  /* 0x3ed0ee25ff157424 */ /* 0x000fe200078e00ff */
[----:B------:R-:W-:Y:S01]  /*07d0*/  ISETP.GE.U32.AND P0, PT, R5, 0x3ff6a09f, PT ;  /* 0x3ff6a09f0500780c */ /* 0x000fe20003f06070 */
[----:B------:R-:W-:Y:S01]  /*07e0*/  IMAD.MOV.U32 R23, RZ, RZ, 0x43300000 ;  /* 0x43300000ff177424 */ /* 0x000fe200078e00ff */
[----:B------:R-:W-:Y:S01]  /*07f0*/  LEA.HI R22, R3, R2, RZ, 0xc ;  /* 0x0000000203167211 */ /* 0x000fe200078f60ff */
[----:B------:R-:W-:Y:S01]  /*0800*/  UMOV UR8, 0x80000000 ;  /* 0x8000000000087882 */ /* 0x000fe20000000000 */
[----:B------:R-:W-:-:S09]  /*0810*/  UMOV UR9, 0x43300000 ;  /* 0x4330000000097882 */ /* 0x000fd20000000000 */
[----:B------:R-:W-:Y:S02]  /*0820*/  @P0 VIADD R13, R5, 0xfff00000 ;  /* 0xfff00000050d0836 */ /* 0x000fe40000000000 */
[----:B------:R-:W-:Y:S02]  /*0830*/  @P0 VIADD R22, R22, 0x1 ;  /* 0x0000000116160836 */ /* 0x000fe40000000000 */
[----:B------:R-:W-:-:S03]  /*0840*/  @P0 IMAD.MOV.U32 R5, RZ, RZ, R13 ;  /* 0x000000ffff050224 */ /* 0x000fc600078e000d */
[----:B------:R-:W-:-:S03]  /*0850*/  LOP3.LUT R22, R22, 0x80000000, RZ, 0x3c, !PT ;  /* 0x8000000016167812 */ /* 0x000fc600078e3cff */
[C---:B------:R-:W-:Y:S02]  /*0860*/  DADD R18, R4.reuse, 1 ;  /* 0x3ff0000004127429 */ /* 0x040fe40000000000 */
[----:B------:R-:W-:-:S04]  /*0870*/  DADD R4, R4, -1 ;  /* 0xbff0000004047429 */ /* 0x000fc80000000000 */
[----:B------:R-:W0:Y:S02]  /*0880*/  MUFU.RCP64H R13, R19 ;  /* 0x00000013000d7308 */ /* 0x000e240000001800 */
[----:B0-----:R-:W-:-:S08]  /*0890*/  DFMA R14, -R18, R12, 1 ;  /* 0x3ff00000120e742b */ /* 0x001fd0000000010c */
[----:B------:R-:W-:-:S08]  /*08a0*/  DFMA R14, R14, R14, R14 ;  /* 0x0000000e0e0e722b */ /* 0x000fd0000000000e */
[----:B------:R-:W-:-:S08]  /*08b0*/  DFMA R12, R12, R14, R12 ;  /* 0x0000000e0c0c722b */ /* 0x000fd0000000000c */
[----:B------:R-:W-:-:S08]  /*08c0*/  DMUL R14, R4, R12 ;  /* 0x0000000c040e7228 */ /* 0x000fd00000000000 */
[----:B------:R-:W-:-:S08]  /*08d0*/  DFMA R14, R4, R12, R14 ;  /* 0x0000000c040e722b */ /* 0x000fd0000000000e */
[----:B------:R-:W-:Y:S02]  /*08e0*/  DMUL R16, R14, R14 ;  /* 0x0000000e0e107228 */ /* 0x000fe40000000000 */
[----:B------:R-:W-:-:S06]  /*08f0*/  DADD R2, R4, -R14 ;  /* 0x0000000004027229 */ /* 0x000fcc000000080e */
[----:B------:R-:W-:Y:S01]  /*0900*/  DFMA R18, R16, UR4, R20 ;  /* 0x0000000410127c2b */ /* 0x000fe20008000014 */
[----:B------:R-:W-:Y:S01]  /*0910*/  UMOV UR4, 0x9f02676f ;  /* 0x9f02676f00047882 */ /* 0x000fe20000000000 */
[----:B------:R-:W-:Y:S01]  /*0920*/  UMOV UR5, 0x3ef3b266 ;  /* 0x3ef3b26600057882 */ /* 0x000fe20000000000 */
[----:B------:R-:W-:Y:S02]  /*0930*/  DADD R20, R2, R2 ;  /* 0x0000000002147229 */ /* 0x000fe40000000002 */
[----:B------:R-:W-:Y:S01]  /*0940*/  DADD R2, R22, -UR8 ;  /* 0x8000000816027e29 */ /* 0x000fe20008000000 */
[----:B------:R-:W-:Y:S01]  /*0950*/  UMOV UR8, 0xfefa39ef ;  /* 0xfefa39ef00087882 */ /* 0x000fe20000000000 */
[----:B------:R-:W-:Y:S01]  /*0960*/  UMOV UR9, 0x3fe62e42 ;  /* 0x3fe62e4200097882 */ /* 0x000fe20000000000 */
[----:B------:R-:W-:Y:S01]  /*0970*/  DFMA R18, R16, R18, UR4 ;  /* 0x0000000410127e2b */ /* 0x000fe20008000012 */
[----:B------:R-:W-:Y:S01]  /*0980*/  UMOV UR4, 0xa9ab0956 ;  /* 0xa9ab095600047882 */ /* 0x000fe20000000000 */
[----:B------:R-:W-:Y:S01]  /*0990*/  UMOV UR5, 0x3f1745cb ;  /* 0x3f1745cb00057882 */ /* 0x000fe20000000000 */
[----:B------:R-:W-:-:S02]  /*09a0*/  DFMA R20, R4, -R14, R20 ;  /* 0x8000000e0414722b */ /* 0x000fc40000000014 */
[----:B------:R-:W-:-:S03]  /*09b0*/  DFMA R4, R2, UR8, R14 ;  /* 0x0000000802047c2b */ /* 0x000fc6000800000e */
[----:B------:R-:W-:Y:S01]  /*09c0*/  DFMA R18, R16, R18, UR4 ;  /* 0x0000000410127e2b */ /* 0x000fe20008000012 */
[----:B------:R-:W-:Y:S01]  /*09d0*/  UMOV UR4, 0x2d1b5154 ;  /* 0x2d1b515400047882 */ /* 0x000fe20000000000 */
[----:B------:R-:W-:Y:S01]  /*09e0*/  UMOV UR5, 0x3f3c71c7 ;  /* 0x3f3c71c700057882 */ /* 0x000fe20000000000 */
[----:B------:R-:W-:Y:S02]  /*09f0*/  DMUL R20, R12, R20 ;  /* 0x000000140c147228 */ /* 0x000fe40000000000 */
[----:B------:R-:W-:-:S03]  /*0a00*/  DFMA R8, R2, -R8, R4 ;  /* 0x800000080208722b */ /* 0x000fc60000000004 */
[----:B------:R-:W-:Y:S01]  /*0a10*/  DFMA R18, R16, R18, UR4 ;  /* 0x0000000410127e2b */ /* 0x000fe20008000012 */
[----:B------:R-:W-:Y:S01]  /*0a20*/  UMOV UR4, 0x923be72d ;  /* 0x923be72d00047882 */ /* 0x000fe20000000000 */
[----:B------:R-:W-:-:S03]  /*0a30*/  UMOV UR5, 0x3f624924 ;  /* 0x3f62492400057882 */ /* 0x000fc60000000000 */
[----:B------:R-:W-:-:S03]  /*0a40*/  DADD R8, -R14, R8 ;  /* 0x000000000e087229 */ /* 0x000fc60000000108 */
        /* <DEDUP_REMOVED lines=9> */
[----:B------:R-:W-:-:S08]  /*0ae0*/  DMUL R18, R16, R18 ;  /* 0x0000001210127228 */ /* 0x000fd00000000000 */
[----:B------:R-:W-:-:S08]  /*0af0*/  DFMA R18, R14, R18, R20 ;  /* 0x000000120e12722b */ /* 0x000fd00000000014 */
[----:B------:R-:W-:-:S08]  /*0b00*/  DADD R8, R18, -R8 ;  /* 0x0000000012087229 */ /* 0x000fd00000000808 */
[----:B------:R-:W-:-:S08]  /*0b10*/  DFMA R8, R2, UR4, R8 ;  /* 0x0000000402087c2b */ /* 0x000fd00008000008 */
[----:B------:R-:W-:Y:S01]  /*0b20*/  DADD R4, R4, R8 ;  /* 0x0000000004047229 */ /* 0x000fe20000000008 */
[----:B------:R-:W-:Y:S10]  /*0b30*/  BRA `(.L_x_88) ;  /* 0x0000000000187947 */ /* 0x000ff40003800000 */
.L_x_87:
[----:B------:R-:W-:Y:S01]  /*0b40*/  IMAD.MOV.U32 R2, RZ, RZ, 0x0 ;  /* 0x00000000ff027424 */ /* 0x000fe200078e00ff */
[----:B------:R-:W-:Y:S01]  /*0b50*/  LOP3.LUT P0, RZ, R5, 0x7fffffff, RZ, 0xc0, !PT ;  /* 0x7fffffff05ff7812 */ /* 0x000fe2000780c0ff */
[----:B------:R-:W-:-:S06]  /*0b60*/  IMAD.MOV.U32 R3, RZ, RZ, 0x7ff00000 ;  /* 0x7ff00000ff037424 */ /* 0x000fcc00078e00ff */
[----:B------:R-:W-:-:S10]  /*0b70*/  DFMA R2, R4, R2, +INF ;  /* 0x7ff000000402742b */ /* 0x000fd40000000002 */
[----:B------:R-:W-:Y:S02]  /*0b80*/  FSEL R4, R2, RZ, P0 ;  /* 0x000000ff02047208 */ /* 0x000fe40000000000 */
[----:B------:R-:W-:-:S07]  /*0b90*/  FSEL R5, R3, -QNAN , P0 ;  /* 0xfff0000003057808 */ /* 0x000fce0000000000 */
.L_x_88:
[----:B------:R-:W-:Y:S05]  /*0ba0*/  BSYNC.RECONVERGENT B1 ;  /* 0x0000000000017941 */ /* 0x000fea0003800200 */
.L_x_86:
[----:B------:R-:W-:Y:S01]  /*0bb0*/  UMOV UR4, 0xd55e647c ;  /* 0xd55e647c00047882 */ /* 0x000fe20000000000 */
[----:B------:R-:W-:Y:S02]  /*0bc0*/  UMOV UR5, 0x3b30b0e6 ;  /* 0x3b30b0e600057882 */ /* 0x000fe40000000000 */
[----:B------:R-:W-:-:S08]  /*0bd0*/  DMUL R10, R10, -UR4 ;  /* 0x800000040a0a7c28 */ /* 0x000fd00008000000 */
[----:B------:R-:W-:-:S11]  /*0be0*/  DMUL R4, R10, R4 ;  /* 0x000000040a047228 */ /* 0x000fd60000000000 */
.L_x_81:
[----:B------:R-:W-:Y:S05]  /*0bf0*/  BSYNC.RECONVERGENT B0 ;  /* 0x0000000000007941 */ /* 0x000fea0003800200 */
.L_x_80:
        /* <DEDUP_REMOVED lines=9> */
.L_x_90:
[----:B------:R-:W-:-:S04]  /*0c90*/  SHF.R.U32.HI R8, RZ, 0x1, R0 ;  /* 0x00000001ff087819 */ /* 0x000fc80000011600 */
[----:B------:R-:W-:-:S13]  /*0ca0*/  ISETP.GE.U32.AND P0, PT, R7, R8, PT ;  /* 0x000000080700720c */ /* 0x000fda0003f06070 */
[----:B------:R-:W-:Y:S01]  /*0cb0*/  @!P0 IMAD R6, R8, 0x8, R9 ;  /* 0x0000000808068824 */ /* 0x000fe200078e0209 */
[----:B0-----:R-:W-:Y:S04]  /*0cc0*/  @!P0 LDS.64 R4, [R9] ;  /* 0x0000000009048984 */ /* 0x001fe80000000a00 */
[----:B------:R-:W0:Y:S02]  /*0cd0*/  @!P0 LDS.64 R2, [R6] ;  /* 0x0000000006028984 */ /* 0x000e240000000a00 */
[----:B0-----:R-:W-:-:S07]  /*0ce0*/  @!P0 DADD R2, R2, R4 ;  /* 0x0000000002028229 */ /* 0x001fce0000000004 */
[----:B------:R1:W-:Y:S01]  /*0cf0*/  @!P0 STS.64 [R9], R2 ;  /* 0x0000000209008388 */ /* 0x0003e20000000a00 */
[----:B------:R-:W-:Y:S01]  /*0d00*/  BAR.SYNC.DEFER_BLOCKING 0x0 ;  /* 0x0000000000007b1d */ /* 0x000fe20000010000 */
[----:B------:R-:W-:Y:S01]  /*0d10*/  ISETP.GT.U32.AND P0, PT, R0, 0x3, PT ;  /* 0x000000030000780c */ /* 0x000fe20003f04070 */
[----:B------:R-:W-:-:S12]  /*0d20*/  IMAD.MOV.U32 R0, RZ, RZ, R8 ;  /* 0x000000ffff007224 */ /* 0x000fd800078e0008 */
[----:B-1----:R-:W-:Y:S05]  /*0d30*/  @P0 BRA `(.L_x_90) ;  /* 0xfffffffc00d40947 */ /* 0x002fea000383ffff */
.L_x_89:
[----:B------:R-:W-:Y:S05]  /*0d40*/  @P1 EXIT ;  /* 0x000000000000194d */ /* 0x000fea0003800000 */
[----:B------:R-:W1:Y:S01]  /*0d50*/  S2UR UR5, SR_CgaCtaId ;  /* 0x00000000000579c3 */ /* 0x000e620000008800 */
[----:B------:R-:W-:-:S07]  /*0d60*/  UMOV UR4, 0x400 ;  /* 0x0000040000047882 */ /* 0x000fce0000000000 */
[----:B0-----:R-:W0:Y:S01]  /*0d70*/  LDC.64 R4, c[0x0][0x398] ;  /* 0x0000e600ff047b82 */ /* 0x001e220000000a00 */
[----:B-1----:R-:W-:-:S09]  /*0d80*/  ULEA UR4, UR5, UR4, 0x18 ;  /* 0x0000000405047291 */ /* 0x002fd2000f8ec0ff */
[----:B------:R-:W0:Y:S04]  /*0d90*/  LDS.64 R2, [UR4] ;  /* 0x00000004ff027984 */ /* 0x000e280008000a00 */
[----:B0-----:R-:W-:Y:S01]  /*0da0*/  REDG.E.ADD.F64.RN.STRONG.GPU desc[UR6][R4.64], R2 ;  /* 0x00000002040079a6 */ /* 0x001fe2000c12ff06 */
[----:B------:R-:W-:Y:S05]  /*0db0*/  EXIT ;  /* 0x000000000000794d */ /* 0x000fea0003800000 */
        .weak           $__internal_0_$__cuda_sm20_div_rn_f64_full
        .type           $__internal_0_$__cuda_sm20_div_rn_f64_full,@function
        .size           $__internal_0_$__cuda_sm20_div_rn_f64_full,(.L_x_160 - $__internal_0_$__cuda_sm20_div_rn_f64_full)
$__internal_0_$__cuda_sm20_div_rn_f64_full:
[C---:B------:R-:W-:Y:S01]  /*0dc0*/  FSETP.GEU.AND P0, PT, |R9|.reuse, 1.469367938527859385e-39, PT ;  /* 0x001000000900780b */ /* 0x040fe20003f0e200 */
[----:B------:R-:W-:Y:S01]  /*0dd0*/  IMAD.MOV.U32 R12, RZ, RZ, 0x1 ;  /* 0x00000001ff0c7424 */ /* 0x000fe200078e00ff */
[----:B------:R-:W-:Y:S01]  /*0de0*/  LOP3.LUT R2, R9, 0x800fffff, RZ, 0xc0, !PT ;  /* 0x800fffff09027812 */ /* 0x000fe200078ec0ff */
[----:B------:R-:W-:Y:S01]  /*0df0*/  BSSY.RECONVERGENT B2, `(.L_x_91) ;  /* 0x0000055000027945 */ /* 0x000fe20003800200 */
[C---:B------:R-:W-:Y:S02]  /*0e00*/  FSETP.GEU.AND P2, PT, |R11|.reuse, 1.469367938527859385e-39, PT ;  /* 0x001000000b00780b */ /* 0x040fe40003f4e200 */
[----:B------:R-:W-:Y:S01]  /*0e10*/  LOP3.LUT R3, R2, 0x3ff00000, RZ, 0xfc, !PT ;  /* 0x3ff0000002037812 */ /* 0x000fe200078efcff */
[----:B------:R-:W-:Y:S01]  /*0e20*/  IMAD.MOV.U32 R2, RZ, RZ, R8 ;  /* 0x000000ffff027224 */ /* 0x000fe200078e0008 */
[----:B------:R-:W-:Y:S02]  /*0e30*/  LOP3.LUT R14, R11, 0x7ff00000, RZ, 0xc0, !PT ;  /* 0x7ff000000b0e7812 */ /* 0x000fe400078ec0ff */
[----:B------:R-:W-:-:S03]  /*0e40*/  LOP3.LUT R21, R9, 0x7ff00000, RZ, 0xc0, !PT ;  /* 0x7ff0000009157812 */ /* 0x000fc600078ec0ff */
[----:B------:R-:W-:Y:S01]  /*0e50*/  @!P0 DMUL R2, R8, 8.98846567431157953865e+307 ;  /* 0x7fe0000008028828 */ /* 0x000fe20000000000 */
[----:B------:R-:W-:-:S03]  /*0e60*/  ISETP.GE.U32.AND P1, PT, R14, R21, PT ;  /* 0x000000150e00720c */ /* 0x000fc60003f26070 */
[----:B------:R-:W-:Y:S02]  /*0e70*/  @!P2 LOP3.LUT R15, R9, 0x7ff00000, RZ, 0xc0, !PT ;  /* 0x7ff00000090fa812 */ /* 0x000fe400078ec0ff */
[----:B------:R-:W0:Y:S02]  /*0e80*/  MUFU.RCP64H R13, R3 ;  /* 0x00000003000d7308 */ /* 0x000e240000001800 */
[----:B------:R-:W-:Y:S01]  /*0e90*/  @!P2 ISETP.GE.U32.AND P3, PT, R14, R15, PT ;  /* 0x0000000f0e00a20c */ /* 0x000fe20003f66070 */
[----:B------:R-:W-:-:S05]  /*0ea0*/  IMAD.MOV.U32 R15, RZ, RZ, 0x1ca00000 ;  /* 0x1ca00000ff0f7424 */ /* 0x000fca00078e00ff */
[----:B------:R-:W-:-:S04]  /*0eb0*/  @!P2 SEL R19, R15, 0x63400000, !P3 ;  /* 0x634000000f13a807 */ /* 0x000fc80005800000 */
[----:B------:R-:W-:-:S04]  /*0ec0*/  @!P2 LOP3.LUT R22, R19, 0x80000000, R11, 0xf8, !PT ;  /* 0x800000001316a812 */ /* 0x000fc800078ef80b */
[----:B------:R-:W-:Y:S01]  /*0ed0*/  @!P2 LOP3.LUT R23, R22, 0x100000, RZ, 0xfc, !PT ;  /* 0x001000001617a812 */ /* 0x000fe200078efcff */
[----:B0-----:R-:W-:Y:S01]  /*0ee0*/  DFMA R16, R12, -R2, 1 ;  /* 0x3ff000000c10742b */ /* 0x001fe20000000802 */
[----:B------:R-:W-:-:S07]  /*0ef0*/  @!P2 IMAD.MOV.U32 R22, RZ, RZ, RZ ;  /* 0x000000ffff16a224 */ /* 0x000fce00078e00ff */
[----:B------:R-:W-:-:S08]  /*0f00*/  DFMA R16, R16, R16, R16 ;  /* 0x000000101010722b */ /* 0x000fd00000000010 */
[----:B------:R-:W-:Y:S01]  /*0f10*/  DFMA R16, R12, R16, R12 ;  /* 0x000000100c10722b */ /* 0x000fe2000000000c */
[----:B------:R-:W-:Y:S01]  /*0f20*/  SEL R13, R15, 0x63400000, !P1 ;  /* 0x634000000f0d7807 */ /* 0x000fe20004800000 */
[----:B------:R-:W-:-:S03]  /*0f30*/  IMAD.MOV.U32 R12, RZ, RZ, R10 ;  /* 0x000000ffff0c7224 */ /* 0x000fc600078e000a */
[----:B------:R-:W-:-:S03]  /*0f40*/  LOP3.LUT R13, R13, 0x800fffff, R11, 0xf8, !PT ;  /* 0x800fffff0d0d7812 */ /* 0x000fc600078ef80b */
[----:B------:R-:W-:-:S03]  /*0f50*/  DFMA R18, R16, -R2, 1 ;  /* 0x3ff000001012742b */ /* 0x000fc60000000802 */
[----:B------:R-:W-:Y:S01]  /*0f60*/  @!P2 DFMA R12, R12, 2, -R22 ;  /* 0x400000000c0ca82b */ /* 0x000fe20000000816 */
[----:B------:R-:W-:-:S04]  /*0f70*/  IMAD.MOV.U32 R22, RZ, RZ, R14 ;  /* 0x000000ffff167224 */ /* 0x000fc800078e000e */
[----:B------:R-:W-:Y:S01]  /*0f80*/  DFMA R16, R16, R18, R16 ;  /* 0x000000121010722b */ /* 0x000fe20000000010 */
[----:B------:R-:W-:Y:S01]  /*0f90*/  IMAD.MOV.U32 R23, RZ, RZ, R21 ;  /* 0x000000ffff177224 */ /* 0x000fe200078e0015 */
[----:B------:R-:W-:-:S03]  /*0fa0*/  @!P0 LOP3.LUT R23, R3, 0x7ff00000, RZ, 0xc0, !PT ;  /* 0x7ff0000003178812 */ /* 0x000fc600078ec0ff */
[----:B------:R-:W-:Y:S02]  /*0fb0*/  @!P2 LOP3.LUT R22, R13, 0x7ff00000, RZ, 0xc0, !PT ;  /* 0x7ff000000d16a812 */ /* 0x000fe400078ec0ff */
[----:B------:R-:W-:Y:S01]  /*0fc0*/  VIADD R25, R23, 0xffffffff ;  /* 0xffffffff17197836 */ /* 0x000fe20000000000 */
[----:B------:R-:W-:Y:S02]  /*0fd0*/  DMUL R18, R16, R12 ;  /* 0x0000000c10127228 */ /* 0x000fe40000000000 */
[----:B------:R-:W-:-:S05]  /*0fe0*/  VIADD R24, R22, 0xffffffff ;  /* 0xffffffff16187836 */ /* 0x000fca0000000000 */
[----:B------:R-:W-:Y:S01]  /*0ff0*/  ISETP.GT.U32.AND P0, PT, R24, 0x7feffffe, PT ;  /* 0x7feffffe1800780c */ /* 0x000fe20003f04070 */
[----:B------:R-:W-:-:S03]  /*1000*/  DFMA R20, R18, -R2, R12 ;  /* 0x800000021214722b */ /* 0x000fc6000000000c */
[----:B------:R-:W-:-:S05]  /*1010*/  ISETP.GT.U32.OR P0, PT, R25, 0x7feffffe, P0 ;  /* 0x7feffffe1900780c */ /* 0x000fca0000704470 */
[----:B------:R-:W-:-:S08]  /*1020*/  DFMA R16, R16, R20, R18 ;  /* 0x000000141010722b */ /* 0x000fd00000000012 */
[----:B------:R-:W-:Y:S05]  /*1030*/  @P0 BRA `(.L_x_92) ;  /* 0x00000000006c0947 */ /* 0x000fea0003800000 */
[----:B------:R-:W-:-:S04]  /*1040*/  LOP3.LUT R11, R9, 0x7ff00000, RZ, 0xc0, !PT ;  /* 0x7ff00000090b7812 */ /* 0x000fc800078ec0ff */
[CC--:B------:R-:W-:Y:S02]  /*1050*/  VIADDMNMX R10, R14.reuse, -R11.reuse, 0xb9600000, !PT ;  /* 0xb96000000e0a7446 */ /* 0x0c0fe4000780090b */
[----:B------:R-:W-:Y:S02]  /*1060*/  ISETP.GE.U32.AND P0, PT, R14, R11, PT ;  /* 0x0000000b0e00720c */ /* 0x000fe40003f06070 */
[----:B------:R-:W-:Y:S02]  /*1070*/  VIMNMX R10, PT, PT, R10, 0x46a00000, PT ;  /* 0x46a000000a0a7848 */ /* 0x000fe40003fe0100 */
[----:B------:R-:W-:-:S05]  /*1080*/  SEL R15, R15, 0x63400000, !P0 ;  /* 0x634000000f0f7807 */ /* 0x000fca0004000000 */
[----:B------:R-:W-:Y:S02]  /*1090*/  IMAD.IADD R18, R10, 0x1, -R15 ;  /* 0x000000010a127824 */ /* 0x000fe400078e0a0f */
[----:B------:R-:W-:Y:S02]  /*10a0*/  IMAD.MOV.U32 R10, RZ, RZ, RZ ;  /* 0x000000ffff0a7224 */ /* 0x000fe400078e00ff */
[----:B------:R-:W-:-:S06]  /*10b0*/  VIADD R11, R18, 0x7fe00000 ;  /* 0x7fe00000120b7836 */ /* 0x000fcc0000000000 */
[----:B------:R-:W-:-:S10]  /*10c0*/  DMUL R14, R16, R10 ;  /* 0x0000000a100e7228 */ /* 0x000fd40000000000 */
[----:B------:R-:W-:-:S13]  /*10d0*/  FSETP.GTU.AND P0, PT, |R15|, 1.469367938527859385e-39, PT ;  /* 0x001000000f00780b */ /* 0x000fda0003f0c200 */
[----:B------:R-:W-:Y:S05]  /*10e0*/  @P0 BRA `(.L_x_93) ;  /* 0x0000000000940947 */ /* 0x000fea0003800000 */
[----:B------:R-:W-:Y:S01]  /*10f0*/  DFMA R2, R16, -R2, R12 ;  /* 0x800000021002722b */ /* 0x000fe2000000000c */
[----:B------:R-:W-:-:S09]  /*1100*/  IMAD.MOV.U32 R10, RZ, RZ, RZ ;  /* 0x000000ffff0a7224 */ /* 0x000fd200078e00ff */
[C---:B------:R-:W-:Y:S02]  /*1110*/  FSETP.NEU.AND P0, PT, R3.reuse, RZ, PT ;  /* 0x000000ff0300720b */ /* 0x040fe40003f0d000 */
[----:B------:R-:W-:-:S04]  /*1120*/  LOP3.LUT R9, R3, 0x80000000, R9, 0x48, !PT ;  /* 0x8000000003097812 */ /* 0x000fc800078e4809 */
[----:B------:R-:W-:-:S07]  /*1130*/  LOP3.LUT R11, R9, R11, RZ, 0xfc, !PT ;  /* 0x0000000b090b7212 */ /* 0x000fce00078efcff */
[----:B------:R-:W-:Y:S05]  /*1140*/  @!P0 BRA `(.L_x_93) ;  /* 0x00000000007c8947 */ /* 0x000fea0003800000 */
[----:B------:R-:W-:Y:S01]  /*1150*/  IMAD.MOV R3, RZ, RZ, -R18 ;  /* 0x000000ffff037224 */ /* 0x000fe200078e0a12 */
[----:B------:R-:W-:Y:S01]  /*1160*/  DMUL.RP R10, R16, R10 ;  /* 0x0000000a100a7228 */ /* 0x000fe20000008000 */
[----:B------:R-:W-:-:S06]  /*1170*/  IMAD.MOV.U32 R2, RZ, RZ, RZ ;  /* 0x000000ffff027224 */ /* 0x000fcc00078e00ff */
[----:B------:R-:W-:-:S03]  /*1180*/  DFMA R2, R14, -R2, R16 ;  /* 0x800000020e02722b */ /* 0x000fc60000000010 */
[----:B------:R-:W-:-:S03]  /*1190*/  LOP3.LUT R9, R11, R9, RZ, 0x3c, !PT ;  /* 0x000000090b097212 */ /* 0x000fc600078e3cff */
[----:B------:R-:W-:-:S04]  /*11a0*/  IADD3 R2, PT, PT, -R18, -0x43300000, RZ ;  /* 0xbcd0000012027810 */ /* 0x000fc80007ffe1ff */
[----:B------:R-:W-:-:S04]  /*11b0*/  FSETP.NEU.AND P0, PT, |R3|, R2, PT ;  /* 0x000000020300720b */ /* 0x000fc80003f0d200 */
[----:B------:R-:W-:Y:S02]  /*11c0*/  FSEL R14, R10, R14, !P0 ;  /* 0x0000000e0a0e7208 */ /* 0x000fe40004000000 */
[----:B------:R-:W-:Y:S01]  /*11d0*/  FSEL R15, R9, R15, !P0 ;  /* 0x0000000f090f7208 */ /* 0x000fe20004000000 */
[----:B------:R-:W-:Y:S06]  /*11e0*/  BRA `(.L_x_93) ;  /* 0x0000000000547947 */ /* 0x000fec0003800000 */
.L_x_92:
[----:B------:R-:W-:-:S14]  /*11f0*/  DSETP.NAN.AND P0, PT, R10, R10, PT ;  /* 0x0000000a0a00722a */ /* 0x000fdc0003f08000 */
[----:B------:R-:W-:Y:S05]  /*1200*/  @P0 BRA `(.L_x_94) ;  /* 0x0000000000440947 */ /* 0x000fea0003800000 */
[----:B------:R-:W-:-:S14]  /*1210*/  DSETP.NAN.AND P0, PT, R8, R8, PT ;  /* 0x000000080800722a */ /* 0x000fdc0003f08000 */
[----:B------:R-:W-:Y:S05]  /*1220*/  @P0 BRA `(.L_x_95) ;  /* 0x0000000000300947 */ /* 0x000fea0003800000 */
[----:B------:R-:W-:Y:S01]  /*1230*/  ISETP.NE.AND P0, PT, R22, R23, PT ;  /* 0x000000171600720c */ /* 0x000fe20003f05270 */
[----:B------:R-:W-:Y:S02]  /*1240*/  IMAD.MOV.U32 R14, RZ, RZ, 0x0 ;  /* 0x00000000ff0e7424 */ /* 0x000fe400078e00ff */
[----:B------:R-:W-:-:S10]  /*1250*/  IMAD.MOV.U32 R15, RZ, RZ, -0x80000 ;  /* 0xfff80000ff0f7424 */ /* 0x000fd400078e00ff */
[----:B------:R-:W-:Y:S05]  /*1260*/  @!P0 BRA `(.L_x_93) ;  /* 0x0000000000348947 */ /* 0x000fea0003800000 */
[----:B------:R-:W-:Y:S02]  /*1270*/  ISETP.NE.AND P0, PT, R22, 0x7ff00000, PT ;  /* 0x7ff000001600780c */ /* 0x000fe40003f05270 */
[----:B------:R-:W-:Y:S02]  /*1280*/  LOP3.LUT R15, R11, 0x80000000, R9, 0x48, !PT ;  /* 0x800000000b0f7812 */ /* 0x000fe400078e4809 */
[----:B------:R-:W-:-:S13]  /*1290*/  ISETP.EQ.OR P0, PT, R23, RZ, !P0 ;  /* 0x000000ff1700720c */ /* 0x000fda0004702670 */
[----:B------:R-:W-:Y:S01]  /*12a0*/  @P0 LOP3.LUT R2, R15, 0x7ff00000, RZ, 0xfc, !PT ;  /* 0x7ff000000f020812 */ /* 0x000fe200078efcff */
[----:B------:R-:W-:Y:S02]  /*12b0*/  @!P0 IMAD.MOV.U32 R14, RZ, RZ, RZ ;  /* 0x000000ffff0e8224 */ /* 0x000fe400078e00ff */
[----:B------:R-:W-:Y:S02]  /*12c0*/  @P0 IMAD.MOV.U32 R14, RZ, RZ, RZ ;  /* 0x000000ffff0e0224 */ /* 0x000fe400078e00ff */
[----:B------:R-:W-:Y:S01]  /*12d0*/  @P0 IMAD.MOV.U32 R15, RZ, RZ, R2 ;  /* 0x000000ffff0f0224 */ /* 0x000fe200078e0002 */
[----:B------:R-:W-:Y:S06]  /*12e0*/  BRA `(.L_x_93) ;  /* 0x0000000000147947 */ /* 0x000fec0003800000 */
.L_x_95:
[----:B------:R-:W-:Y:S01]  /*12f0*/  LOP3.LUT R15, R9, 0x80000, RZ, 0xfc, !PT ;  /* 0x00080000090f7812 */ /* 0x000fe200078efcff */
[----:B------:R-:W-:Y:S01]  /*1300*/  IMAD.MOV.U32 R14, RZ, RZ, R8 ;  /* 0x000000ffff0e7224 */ /* 0x000fe200078e0008 */
[----:B------:R-:W-:Y:S06]  /*1310*/  BRA `(.L_x_93) ;  /* 0x0000000000087947 */ /* 0x000fec0003800000 */
.L_x_94:
[----:B------:R-:W-:Y:S01]  /*1320*/  LOP3.LUT R15, R11, 0x80000, RZ, 0xfc, !PT ;  /* 0x000800000b0f7812 */ /* 0x000fe200078efcff */
[----:B------:R-:W-:-:S07]  /*1330*/  IMAD.MOV.U32 R14, RZ, RZ, R10 ;  /* 0x000000ffff0e7224 */ /* 0x000fce00078e000a */
.L_x_93:
[----:B------:R-:W-:Y:S05]  /*1340*/  BSYNC.RECONVERGENT B2 ;  /* 0x0000000000027941 */ /* 0x000fea0003800200 */
.L_x_91:
[----:B------:R-:W-:Y:S02]  /*1350*/  IMAD.MOV.U32 R2, RZ, RZ, R6 ;  /* 0x000000ffff027224 */ /* 0x000fe400078e0006 */
[----:B------:R-:W-:-:S04]  /*1360*/  IMAD.MOV.U32 R3, RZ, RZ, 0x0 ;  /* 0x00000000ff037424 */ /* 0x000fc800078e00ff */
[----:B------:R-:W-:Y:S05]  /*1370*/  RET.REL.NODEC R2 `(_Z24calculate_entropy_kernelPKdidPd) ;  /* 0xffffffec02207950 */ /* 0x000fea0003c3ffff */
.L_x_96:
        /* <DEDUP_REMOVED lines=16> */
.L_x_160:


//--------------------- .text._Z15init_rng_kernelP17curandStateXORWOWyi --------------------------
	.section	.text._Z15init_rng_kernelP17curandStateXORWOWyi,"ax",@progbits
	.align	128
        .global         _Z15init_rng_kernelP17curandStateXORWOWyi
        .type           _Z15init_rng_kernelP17curandStateXORWOWyi,@function
        .size           _Z15init_rng_kernelP17curandStateXORWOWyi,(.L_x_167 - _Z15init_rng_kernelP17curandStateXORWOWyi)
        .other          _Z15init_rng_kernelP17curandStateXORWOWyi,@"STO_CUDA_ENTRY STV_DEFAULT"
_Z15init_rng_kernelP17curandStateXORWOWyi:
.text._Z15init_rng_kernelP17curandStateXORWOWyi:
[----:B------:R-:W-:Y:S01]  /*0000*/  LDC R1, c[0x0][0x37c] ;  /* 0x0000df00ff017b82 */ /* 0x000fe20000000800 */
[----:B------:R-:W0:Y:S07]  /*0010*/  S2R R0, SR_TID.X ;  /* 0x0000000000007919 */ /* 0x000e2e0000002100 */
[----:B------:R-:W0:Y:S01]  /*0020*/  S2UR UR4, SR_CTAID.X ;  /* 0x00000000000479c3 */ /* 0x000e220000002500 */
[----:B------:R-:W1:Y:S07]  /*0030*/  LDCU UR5, c[0x0][0x390] ;  /* 0x00007200ff0577ac */ /* 0x000e6e0008000800 */
[----:B------:R-:W0:Y:S02]  /*0040*/  LDC R13, c[0x0][0x360] ;  /* 0x0000d800ff0d7b82 */ /* 0x000e240000000800 */
[----:B0-----:R-:W-:-:S05]  /*0050*/  IMAD R13, R13, UR4, R0 ;  /* 0x000000040d0d7c24 */ /* 0x001fca000f8e0200 */
[----:B-1----:R-:W-:-:S13]  /*0060*/  ISETP.GE.AND P0, PT, R13, UR5, PT ;  /* 0x000000050d007c0c */ /* 0x002fda000bf06270 */
[----:B------:R-:W-:Y:S05]  /*0070*/  @P0 EXIT ;  /* 0x000000000000094d */ /* 0x000fea0003800000 */
[----:B------:R-:W0:Y:S01]  /*0080*/  LDC.64 R2, c[0x0][0x388] ;  /* 0x0000e200ff027b82 */ /* 0x000e220000000a00 */
[----:B------:R-:W1:Y:S01]  /*0090*/  LDCU.64 UR4, c[0x0][0x358] ;  /* 0x00006b00ff0477ac */ /* 0x000e620008000a00 */
[----:B------:R-:W-:Y:S01]  /*00a0*/  ISETP.NE.AND P0, PT, R13, RZ, PT ;  /* 0x000000ff0d00720c */ /* 0x000fe20003f05270 */
[----:B------:R-:W-:Y:S05]  /*00b0*/  BSSY.RECONVERGENT B0, `(.L_x_97) ;  /* 0x00000e1000007945 */ /* 0x000fea0003800200 */
[----:B------:R-:W2:Y:S01]  /*00c0*/  LDC.64 R6, c[0x0][0x380] ;  /* 0x0000e000ff067b82 */ /* 0x000ea20000000a00 */
[----:B0-----:R-:W-:Y:S02]  /*00d0*/  LOP3.LUT R0, R2, 0xaad26b49, RZ, 0x3c, !PT ;  /* 0xaad26b4902007812 */ /* 0x001fe400078e3cff */
[----:B------:R-:W-:-:S03]  /*00e0*/  LOP3.LUT R2, R3, 0xf7dcefdd, RZ, 0x3c, !PT ;  /* 0xf7dcefdd03027812 */ /* 0x000fc600078e3cff */
[----:B------:R-:W-:Y:S02]  /*00f0*/  IMAD R0, R0, 0x4182bed5, RZ ;  /* 0x4182bed500007824 */ /* 0x000fe400078e02ff */
[----:B------:R-:W-:Y:S02]  /*0100*/  IMAD R3, R2, -0x658354e5, RZ ;  /* 0x9a7cab1b02037824 */ /* 0x000fe400078e02ff */
[----:B--2---:R-:W-:Y:S01]  /*0110*/  IMAD.WIDE R6, R13, 0x30, R6 ;  /* 0x000000300d067825 */ /* 0x004fe200078e0206 */
[C---:B------:R-:W-:Y:S02]  /*0120*/  LOP3.LUT R8, R0.reuse, 0x159a55e5, RZ, 0x3c, !PT ;  /* 0x159a55e500087812 */ /* 0x040fe400078e3cff */
[C---:B------:R-:W-:Y:S01]  /*0130*/  IADD3 R4, PT, PT, R0.reuse, 0x64f0c9, R3 ;  /* 0x0064f0c900047810 */ /* 0x040fe20007ffe003 */
[C---:B------:R-:W-:Y:S01]  /*0140*/  VIADD R5, R0.reuse, 0x75bcd15 ;  /* 0x075bcd1500057836 */ /* 0x040fe20000000000 */
[----:B------:R-:W-:Y:S01]  /*0150*/  LOP3.LUT R10, R3, 0x5491333, RZ, 0x3c, !PT ;  /* 0x05491333030a7812 */ /* 0x000fe200078e3cff */
[----:B------:R-:W-:-:S02]  /*0160*/  VIADD R11, R0, 0x583f19 ;  /* 0x00583f19000b7836 */ /* 0x000fc40000000000 */
[----:B------:R-:W-:Y:S01]  /*0170*/  VIADD R9, R3, 0x1f123bb5 ;  /* 0x1f123bb503097836 */ /* 0x000fe20000000000 */
[----:B-1----:R0:W-:Y:S04]  /*0180*/  STG.E.64 desc[UR4][R6.64], R4 ;  /* 0x0000000406007986 */ /* 0x0021e8000c101b04 */
[----:B------:R0:W-:Y:S04]  /*0190*/  STG.E.64 desc[UR4][R6.64+0x8], R8 ;  /* 0x0000080806007986 */ /* 0x0001e8000c101b04 */
[----:B------:R0:W-:Y:S01]  /*01a0*/  STG.E.64 desc[UR4][R6.64+0x10], R10 ;  /* 0x0000100a06007986 */ /* 0x0001e2000c101b04 */
[----:B------:R-:W-:Y:S05]  /*01b0*/  @!P0 BRA `(.L_x_98) ;  /* 0x0000000c00408947 */ /* 0x000fea0003800000 */
[----:B------:R-:W-:Y:S01]  /*01c0*/  SHF.R.S32.HI R0, RZ, 0x1f, R13 ;  /* 0x0000001fff007819 */ /* 0x000fe2000001140d */
[----:B------:R-:W-:-:S07]  /*01d0*/  IMAD.MOV.U32 R12, RZ, RZ, RZ ;  /* 0x000000ffff0c7224 */ /* 0x000fce00078e00ff */
.L_x_104:
[----:B-1----:R-:W-:Y:S01]  /*01e0*/  LOP3.LUT R2, R13, 0x3, RZ, 0xc0, !PT ;  /* 0x000000030d027812 */ /* 0x002fe200078ec0ff */
[----:B------:R-:W-:Y:S03]  /*01f0*/  BSSY.RECONVERGENT B1, `(.L_x_99) ;  /* 0x00000c6000017945 */ /* 0x000fe60003800200 */
[----:B------:R-:W-:-:S04]  /*0200*/  ISETP.NE.U32.AND P0, PT, R2, RZ, PT ;  /* 0x000000ff0200720c */ /* 0x000fc80003f05070 */
[----:B------:R-:W-:-:S13]  /*0210*/  ISETP.NE.AND.EX P0, PT, RZ, RZ, PT, P0 ;  /* 0x000000ffff00720c */ /* 0x000fda0003f05300 */
[----:B------:R-:W-:Y:S05]  /*0220*/  @!P0 BRA `(.L_x_100) ;  /* 0x0000000c00088947 */ /* 0x000fea0003800000 */
[----:B0-----:R-:W0:Y:S01]  /*0230*/  LDC.64 R8, c[0x4][RZ] ;  /* 0x01000000ff087b82 */ /* 0x001e220000000a00 */
[----:B------:R-:W-:Y:S02]  /*0240*/  IMAD.MOV.U32 R14, RZ, RZ, RZ ;  /* 0x000000ffff0e7224 */ /* 0x000fe400078e00ff */
[----:B0-----:R-:W-:-:S07]  /*0250*/  IMAD.WIDE.U32 R8, R12, 0xc80, R8 ;  /* 0x00000c800c087825 */ /* 0x001fce00078e0008 */
.L_x_103:
[----:B-1----:R-:W-:Y:S01]  /*0260*/  IMAD.MOV.U32 R15, RZ, RZ, RZ ;  /* 0x000000ffff0f7224 */ /* 0x002fe200078e00ff */
[----:B------:R-:W-:Y:S01]  /*0270*/  CS2R R2, SRZ ;  /* 0x0000000000027805 */ /* 0x000fe2000001ff00 */
[----:B------:R-:W-:Y:S01]  /*0280*/  IMAD.MOV.U32 R17, RZ, RZ, RZ ;  /* 0x000000ffff117224 */ /* 0x000fe200078e00ff */
[----:B------:R-:W-:-:S07]  /*0290*/  CS2R R4, SRZ ;  /* 0x0000000000047805 */ /* 0x000fce000001ff00 */
.L_x_102:
[----:B------:R-:W-:-:S05]  /*02a0*/  IMAD.WIDE.U32 R10, R17, 0x4, R6 ;  /* 0x00000004110a7825 */ /* 0x000fca00078e0006 */
[----:B------:R0:W5:Y:S01]  /*02b0*/  LDG.E R16, desc[UR4][R10.64+0x4] ;  /* 0x000004040a107981 */ /* 0x000162000c1e1900 */
[----:B------:R-:W-:-:S07]  /*02c0*/  IMAD.MOV.U32 R19, RZ, RZ, RZ ;  /* 0x000000ffff137224 */ /* 0x000fce00078e00ff */
.L_x_101:
[----:B-----5:R-:W-:Y:S01]  /*02d0*/  SHF.R.U32.HI R24, RZ, R19, R16 ;  /* 0x00000013ff187219 */ /* 0x020fe20000011610 */
[----:B0-----:R-:W-:-:S03]  /*02e0*/  IMAD.SHL.U32 R10, R17, 0x20, RZ ;  /* 0x00000020110a7824 */ /* 0x001fc600078e00ff */
[----:B------:R-:W-:Y:S01]  /*02f0*/  LOP3.LUT R11, R24, 0x1, RZ, 0xc0, !PT ;  /* 0x00000001180b7812 */ /* 0x000fe200078ec0ff */
[----:B------:R-:W-:-:S03]  /*0300*/  IMAD.IADD R10, R10, 0x1, R19 ;  /* 0x000000010a0a7824 */ /* 0x000fc600078e0213 */
[----:B------:R-:W-:Y:S01]  /*0310*/  ISETP.NE.U32.AND P0, PT, R11, 0x1, PT ;  /* 0x000000010b00780c */ /* 0x000fe20003f05070 */
[----:B------:R-:W-:-:S03]  /*0320*/  IMAD R11, R10, 0x5, RZ ;  /* 0x000000050a0b7824 */ /* 0x000fc600078e02ff */
[----:B------:R-:W-:Y:S01]  /*0330*/  R2P PR, R24, 0x7e ;  /* 0x0000007e18007804 */ /* 0x000fe20000000000 */
[----:B------:R-:W-:-:S08]  /*0340*/  IMAD.WIDE.U32 R10, R11, 0x4, R8 ;  /* 0x000000040b0a7825 */ /* 0x000fd000078e0008 */
[----:B------:R-:W2:Y:S04]  /*0350*/  @!P0 LDG.E R18, desc[UR4][R10.64] ;  /* 0x000000040a128981 */ /* 0x000ea8000c1e1900 */
[----:B------:R-:W3:Y:S04]  /*0360*/  @!P0 LDG.E R20, desc[UR4][R10.64+0x10] ;  /* 0x000010040a148981 */ /* 0x000ee8000c1e1900 */
[----:B------:R-:W4:Y:S04]  /*0370*/  @P1 LDG.E R22, desc[UR4][R10.64+0x14] ;  /* 0x000014040a161981 */ /* 0x000f28000c1e1900 */
[----:B------:R-:W4:Y:S04]  /*0380*/  @P2 LDG.E R26, desc[UR4][R10.64+0x28] ;  /* 0x000028040a1a2981 */ /* 0x000f28000c1e1900 */
[----:B------:R-:W4:Y:S04]  /*0390*/  @!P0 LDG.E R21, desc[UR4][R10.64+0x4] ;  /* 0x000004040a158981 */ /* 0x000f28000c1e1900 */
[----:B------:R-:W4:Y:S04]  /*03a0*/  @!P0 LDG.E R23, desc[UR4][R10.64+0xc] ;  /* 0x00000c040a178981 */ /* 0x000f28000c1e1900 */
[----:B------:R-:W4:Y:S04]  /*03b0*/  @P1 LDG.E R25, desc[UR4][R10.64+0x18] ;  /* 0x000018040a191981 */ /* 0x000f28000c1e1900 */
[----:B------:R-:W4:Y:S04]  /*03c0*/  @P3 LDG.E R28, desc[UR4][R10.64+0x3c] ;  /* 0x00003c040a1c3981 */ /* 0x000f28000c1e1900 */
[----:B------:R-:W4:Y:S01]  /*03d0*/  @P6 LDG.E R27, desc[UR4][R10.64+0x7c] ;  /* 0x00007c040a1b6981 */ /* 0x000f22000c1e1900 */
[----:B--2---:R-:W-:-:S03]  /*03e0*/  @!P0 LOP3.LUT R15, R15, R18, RZ, 0x3c, !PT ;  /* 0x000000120f0f8212 */ /* 0x004fc600078e3cff */
[----:B------:R-:W2:Y:S01]  /*03f0*/  @!P0 LDG.E R18, desc[UR4][R10.64+0x8] ;  /* 0x000008040a128981 */ /* 0x000ea2000c1e1900 */
[----:B---3--:R-:W-:-:S03]  /*0400*/  @!P0 LOP3.LUT R3, R3, R20, RZ, 0x3c, !PT ;  /* 0x0000001403038212 */ /* 0x008fc600078e3cff */
[----:B------:R-:W3:Y:S01]  /*0410*/  @P1 LDG.E R20, desc[UR4][R10.64+0x24] ;  /* 0x000024040a141981 */ /* 0x000ee2000c1e1900 */
[----:B----4-:R-:W-:-:S03]  /*0420*/  @P1 LOP3.LUT R15, R15, R22, RZ, 0x3c, !PT ;  /* 0x000000160f0f1212 */ /* 0x010fc600078e3cff */
[----:B------:R-:W4:Y:S01]  /*0430*/  @P2 LDG.E R22, desc[UR4][R10.64+0x38] ;  /* 0x000038040a162981 */ /* 0x000f22000c1e1900 */
[----:B------:R-:W-:-:S03]  /*0440*/  @P2 LOP3.LUT R15, R15, R26, RZ, 0x3c, !PT ;  /* 0x0000001a0f0f2212 */ /* 0x000fc600078e3cff */
[----:B------:R-:W4:Y:S01]  /*0450*/  @P4 LDG.E R26, desc[UR4][R10.64+0x50] ;  /* 0x000050040a1a4981 */ /* 0x000f22000c1e1900 */
[----:B------:R-:W-:-:S03]  /*0460*/  @!P0 LOP3.LUT R4, R4, R21, RZ, 0x3c, !PT ;  /* 0x0000001504048212 */ /* 0x000fc600078e3cff */
[----:B------:R-:W4:Y:S01]  /*0470*/  @P1 LDG.E R21, desc[UR4][R10.64+0x20] ;  /* 0x000020040a151981 */ /* 0x000f22000c1e1900 */
[----:B------:R-:W-:-:S03]  /*0480*/  @!P0 LOP3.LUT R2, R2, R23, RZ, 0x3c, !PT ;  /* 0x0000001702028212 */ /* 0x000fc600078e3cff */
[----:B------:R-:W4:Y:S01]  /*0490*/  @P2 LDG.E R23, desc[UR4][R10.64+0x2c] ;  /* 0x00002c040a172981 */ /* 0x000f22000c1e1900 */
[----:B------:R-:W-:-:S03]  /*04a0*/  @P1 LOP3.LUT R4, R4, R25, RZ, 0x3c, !PT ;  /* 0x0000001904041212 */ /* 0x000fc600078e3cff */
[----:B------:R-:W4:Y:S01]  /*04b0*/  @P2 LDG.E R25, desc[UR4][R10.64+0x34] ;  /* 0x000034040a192981 */ /* 0x000f22000c1e1900 */
[----:B--2---:R-:W-:-:S03]  /*04c0*/  @!P0 LOP3.LUT R5, R5, R18, RZ, 0x3c, !PT ;  /* 0x0000001205058212 */ /* 0x004fc600078e3cff */
[----:B------:R-:W2:Y:S01]  /*04d0*/  @P1 LDG.E R18, desc[UR4][R10.64+0x1c] ;  /* 0x00001c040a121981 */ /* 0x000ea2000c1e1900 */
[----:B---3--:R-:W-:-:S03]  /*04e0*/  @P1 LOP3.LUT R3, R3, R20, RZ, 0x3c, !PT ;  /* 0x0000001403031212 */ /* 0x008fc600078e3cff */
[----:B------:R-:W3:Y:S01]  /*04f0*/  @P2 LDG.E R20, desc[UR4][R10.64+0x30] ;  /* 0x000030040a142981 */ /* 0x000ee2000c1e1900 */
[----:B----4-:R-:W-:-:S03]  /*0500*/  @P2 LOP3.LUT R3, R3, R22, RZ, 0x3c, !PT ;  /* 0x0000001603032212 */ /* 0x010fc600078e3cff */
[----:B------:R-:W4:Y:S01]  /*0510*/  @P3 LDG.E R22, desc[UR4][R10.64+0x4c] ;  /* 0x00004c040a163981 */ /* 0x000f22000c1e1900 */
[----:B------:R-:W-:-:S04]  /*0520*/  @P3 LOP3.LUT R15, R15, R28, RZ, 0x3c, !PT ;  /* 0x0000001c0f0f3212 */ /* 0x000fc800078e3cff */
[----:B------:R-:W-:Y:S02]  /*0530*/  @P4 LOP3.LUT R15, R15, R26, RZ, 0x3c, !PT ;  /* 0x0000001a0f0f4212 */ /* 0x000fe400078e3cff */
[----:B------:R-:W-:Y:S01]  /*0540*/  @P1 LOP3.LUT R2, R2, R21, RZ, 0x3c, !PT ;  /* 0x0000001502021212 */ /* 0x000fe200078e3cff */
[----:B------:R-:W4:Y:S04]  /*0550*/  @P5 LDG.E R26, desc[UR4][R10.64+0x64] ;  /* 0x000064040a1a5981 */ /* 0x000f28000c1e1900 */
[----:B------:R-:W4:Y:S01]  /*0560*/  @P3 LDG.E R21, desc[UR4][R10.64+0x40] ;  /* 0x000040040a153981 */ /* 0x000f22000c1e1900 */
[----:B------:R-:W-:Y:S02]  /*0570*/  @P2 LOP3.LUT R4, R4, R23, RZ, 0x3c, !PT ;  /* 0x0000001704042212 */ /* 0x000fe400078e3cff */
[----:B------:R-:W-:Y:S01]  /*0580*/  @P2 LOP3.LUT R2, R2, R25, RZ, 0x3c, !PT ;  /* 0x0000001902022212 */ /* 0x000fe200078e3cff */
[----:B------:R-:W4:Y:S04]  /*0590*/  @P3 LDG.E R23, desc[UR4][R10.64+0x48] ;  /* 0x000048040a173981 */ /* 0x000f28000c1e1900 */
[----:B------:R-:W4:Y:S01]  /*05a0*/  @P4 LDG.E R25, desc[UR4][R10.64+0x54] ;  /* 0x000054040a194981 */ /* 0x000f22000c1e1900 */
[----:B--2---:R-:W-:-:S03]  /*05b0*/  @P1 LOP3.LUT R5, R5, R18, RZ, 0x3c, !PT ;  /* 0x0000001205051212 */ /* 0x004fc600078e3cff */
[----:B------:R-:W2:Y:S01]  /*05c0*/  @P3 LDG.E R18, desc[UR4][R10.64+0x44] ;  /* 0x000044040a123981 */ /* 0x000ea2000c1e1900 */
[----:B---3--:R-:W-:-:S03]  /*05d0*/  @P2 LOP3.LUT R5, R5, R20, RZ, 0x3c, !PT ;  /* 0x0000001405052212 */ /* 0x008fc600078e3cff */
[----:B------:R-:W3:Y:S01]  /*05e0*/  @P4 LDG.E R20, desc[UR4][R10.64+0x58] ;  /* 0x000058040a144981 */ /* 0x000ee2000c1e1900 */
[----:B----4-:R-:W-:-:S03]  /*05f0*/  @P3 LOP3.LUT R3, R3, R22, RZ, 0x3c, !PT ;  /* 0x0000001603033212 */ /* 0x010fc600078e3cff */
[----:B------:R-:W4:Y:S01]  /*0600*/  @P4 LDG.E R22, desc[UR4][R10.64+0x60] ;  /* 0x000060040a164981 */ /* 0x000f22000c1e1900 */
[----:B------:R-:W-:Y:S02]  /*0610*/  LOP3.LUT P0, RZ, R24, 0x80, RZ, 0xc0, !PT ;  /* 0x0000008018ff7812 */ /* 0x000fe4000780c0ff */
[----:B------:R-:W-:Y:S02]  /*0620*/  @P5 LOP3.LUT R15, R15, R26, RZ, 0x3c, !PT ;  /* 0x0000001a0f0f5212 */ /* 0x000fe400078e3cff */
[----:B------:R-:W4:Y:S01]  /*0630*/  @P6 LDG.E R26, desc[UR4][R10.64+0x78] ;  /* 0x000078040a1a6981 */ /* 0x000f22000c1e1900 */
[----:B------:R-:W-:-:S03]  /*0640*/  @P3 LOP3.LUT R4, R4, R21, RZ, 0x3c, !PT ;  /* 0x0000001504043212 */ /* 0x000fc600078e3cff */
[----:B------:R-:W4:Y:S01]  /*0650*/  @P4 LDG.E R21, desc[UR4][R10.64+0x5c] ;  /* 0x00005c040a154981 */ /* 0x000f22000c1e1900 */
[----:B------:R-:W-:-:S03]  /*0660*/  @P3 LOP3.LUT R2, R2, R23, RZ, 0x3c, !PT ;  /* 0x0000001702023212 */ /* 0x000fc600078e3cff */
[----:B------:R-:W4:Y:S01]  /*0670*/  @P5 LDG.E R23, desc[UR4][R10.64+0x68] ;  /* 0x000068040a175981 */ /* 0x000f22000c1e1900 */
[----:B------:R-:W-:-:S03]  /*0680*/  @P4 LOP3.LUT R4, R4, R25, RZ, 0x3c, !PT ;  /* 0x0000001904044212 */ /* 0x000fc600078e3cff */
[----:B------:R-:W4:Y:S01]  /*0690*/  @P5 LDG.E R25, desc[UR4][R10.64+0x70] ;  /* 0x000070040a195981 */ /* 0x000f22000c1e1900 */
[----:B--2---:R-:W-:-:S03]  /*06a0*/  @P3 LOP3.LUT R5, R5, R18, RZ, 0x3c, !PT ;  /* 0x0000001205053212 */ /* 0x004fc600078e3cff */
[----:B------:R-:W2:Y:S01]  /*06b0*/  @P5 LDG.E R18, desc[UR4][R10.64+0x6c] ;  /* 0x00006c040a125981 */ /* 0x000ea2000c1e1900 */
[----:B---3--:R-:W-:-:S03]  /*06c0*/  @P4 LOP3.LUT R5, R5, R20, RZ, 0x3c, !PT ;  /* 0x0000001405054212 */ /* 0x008fc600078e3cff */
[----:B------:R-:W3:Y:S01]  /*06d0*/  @P5 LDG.E R20, desc[UR4][R10.64+0x74] ;  /* 0x000074040a145981 */ /* 0x000ee2000c1e1900 */
[----:B----4-:R-:W-:-:S03]  /*06e0*/  @P4 LOP3.LUT R3, R3, R22, RZ, 0x3c, !PT ;  /* 0x0000001603034212 */ /* 0x010fc600078e3cff */
[----:B------:R-:W4:Y:S01]  /*06f0*/  @P0 LDG.E R22, desc[UR4][R10.64+0x8c] ;  /* 0x00008c040a160981 */ /* 0x000f22000c1e1900 */
[----:B------:R-:W-:-:S03]  /*0700*/  @P6 LOP3.LUT R15, R15, R26, RZ, 0x3c, !PT ;  /* 0x0000001a0f0f6212 */ /* 0x000fc600078e3cff */
        /* <DEDUP_REMOVED lines=13> */
[----:B------:R-:W-:Y:S02]  /*07e0*/  @P6 LOP3.LUT R4, R4, R27, RZ, 0x3c, !PT ;  /* 0x0000001b04046212 */ /* 0x000fe400078e3cff */
[----:B------:R-:W-:Y:S02]  /*07f0*/  @P6 LOP3.LUT R2, R2, R21, RZ, 0x3c, !PT ;  /* 0x0000001502026212 */ /* 0x000fe400078e3cff */
[----:B------:R-:W-:Y:S02]  /*0800*/  @P0 LOP3.LUT R4, R4, R23, RZ, 0x3c, !PT ;  /* 0x0000001704040212 */ /* 0x000fe400078e3cff */
[----:B------:R-:W-:Y:S02]  /*0810*/  @P0 LOP3.LUT R2, R2, R25, RZ, 0x3c, !PT ;  /* 0x0000001902020212 */ /* 0x000fe400078e3cff */
[----:B--2---:R-:W-:Y:S02]  /*0820*/  @P6 LOP3.LUT R5, R5, R18, RZ, 0x3c, !PT ;  /* 0x0000001205056212 */ /* 0x004fe400078e3cff */
[----:B---3--:R-:W-:-:S02]  /*0830*/  @P6 LOP3.LUT R3, R3, R20, RZ, 0x3c, !PT ;  /* 0x0000001403036212 */ /* 0x008fc400078e3cff */
[----:B----4-:R-:W-:Y:S02]  /*0840*/  @P0 LOP3.LUT R5, R5, R22, RZ, 0x3c, !PT ;  /* 0x0000001605050212 */ /* 0x010fe400078e3cff */
[----:B------:R-:W-:Y:S02]  /*0850*/  @P0 LOP3.LUT R3, R3, R26, RZ, 0x3c, !PT ;  /* 0x0000001a03030212 */ /* 0x000fe400078e3cff */
[----:B------:R-:W-:-:S13]  /*0860*/  R2P PR, R24.B1, 0x7f ;  /* 0x0000007f18007804 */ /* 0x000fda0000001000 */
[----:B------:R-:W2:Y:S04]  /*0870*/  @P0 LDG.E R18, desc[UR4][R10.64+0xa0] ;  /* 0x0000a0040a120981 */ /* 0x000ea8000c1e1900 */
[----:B------:R-:W3:Y:S04]  /*0880*/  @P1 LDG.E R22, desc[UR4][R10.64+0xb4] ;  /* 0x0000b4040a161981 */ /* 0x000ee8000c1e1900 */
[----:B------:R-:W4:Y:S04]  /*0890*/  @P2 LDG.E R26, desc[UR4][R10.64+0xc8] ;  /* 0x0000c8040a1a2981 */ /* 0x000f28000c1e1900 */
[----:B------:R-:W4:Y:S04]  /*08a0*/  @P3 LDG.E R28, desc[UR4][R10.64+0xdc] ;  /* 0x0000dc040a1c3981 */ /* 0x000f28000c1e1900 */
[----:B------:R-:W4:Y:S04]  /*08b0*/  @P0 LDG.E R23, desc[UR4][R10.64+0xa4] ;  /* 0x0000a4040a170981 */ /* 0x000f28000c1e1900 */
[----:B------:R-:W4:Y:S04]  /*08c0*/  @P0 LDG.E R20, desc[UR4][R10.64+0xa8] ;  /* 0x0000a8040a140981 */ /* 0x000f28000c1e1900 */
[----:B------:R-:W4:Y:S04]  /*08d0*/  @P4 LDG.E R25, desc[UR4][R10.64+0xf0] ;  /* 0x0000f0040a194981 */ /* 0x000f28000c1e1900 */
        /* <DEDUP_REMOVED lines=21> */
[----:B------:R-:W-:Y:S02]  /*0a30*/  LOP3.LUT P0, RZ, R24, 0x8000, RZ, 0xc0, !PT ;  /* 0x0000800018ff7812 */ /* 0x000fe4000780c0ff */
[----:B----4-:R-:W-:Y:S01]  /*0a40*/  @P5 LOP3.LUT R15, R15, R26, RZ, 0x3c, !PT ;  /* 0x0000001a0f0f5212 */ /* 0x010fe200078e3cff */
[----:B------:R-:W4:Y:S04]  /*0a50*/  @P3 LDG.E R24, desc[UR4][R10.64+0xe4] ;  /* 0x0000e4040a183981 */ /* 0x000f28000c1e1900 */
[----:B------:R-:W2:Y:S01]  /*0a60*/  @P6 LDG.E R26, desc[UR4][R10.64+0x118] ;  /* 0x000118040a1a6981 */ /* 0x000ea2000c1e1900 */
        /* <DEDUP_REMOVED lines=8> */
[----:B---3--:R-:W-:-:S03]  /*0af0*/  @P2 LOP3.LUT R3, R3, R22, RZ, 0x3c, !PT ;  /* 0x0000001603032212 */ /* 0x008fc600078e3cff */
[----:B------:R-:W3:Y:S01]  /*0b00*/  @P4 LDG.E R22, desc[UR4][R10.64+0x100] ;  /* 0x000100040a164981 */ /* 0x000ee2000c1e1900 */
[----:B--2---:R-:W-:-:S03]  /*0b10*/  @P6 LOP3.LUT R15, R15, R26, RZ, 0x3c, !PT ;  /* 0x0000001a0f0f6212 */ /* 0x004fc600078e3cff */
[----:B------:R-:W2:Y:S01]  /*0b20*/  @P0 LDG.E R26, desc[UR4][R10.64+0x12c] ;  /* 0x00012c040a1a0981 */ /* 0x000ea2000c1e1900 */
[----:B----4-:R-:W-:-:S03]  /*0b30*/  @P2 LOP3.LUT R2, R2, R23, RZ, 0x3c, !PT ;  /* 0x0000001702022212 */ /* 0x010fc600078e3cff */
[----:B------:R-:W4:Y:S01]  /*0b40*/  @P4 LDG.E R23, desc[UR4][R10.64+0xfc] ;  /* 0x0000fc040a174981 */ /* 0x000f22000c1e1900 */
[----:B------:R-:W-:-:S03]  /*0b50*/  @P2 LOP3.LUT R5, R5, R20, RZ, 0x3c, !PT ;  /* 0x0000001405052212 */ /* 0x000fc600078e3cff */
[----:B------:R-:W4:Y:S01]  /*0b60*/  @P4 LDG.E R20, desc[UR4][R10.64+0xf8] ;  /* 0x0000f8040a144981 */ /* 0x000f22000c1e1900 */
[----:B------:R-:W-:Y:S02]  /*0b70*/  @P3 LOP3.LUT R2, R2, R27, RZ, 0x3c, !PT ;  /* 0x0000001b02023212 */ /* 0x000fe400078e3cff */
[----:B------:R-:W-:Y:S01]  /*0b80*/  @P3 LOP3.LUT R4, R4, R25, RZ, 0x3c, !PT ;  /* 0x0000001904043212 */ /* 0x000fe200078e3cff */
[----:B------:R-:W4:Y:S01]  /*0b90*/  @P5 LDG.E R27, desc[UR4][R10.64+0x110] ;  /* 0x000110040a1b5981 */ /* 0x000f22000c1e1900 */
[----:B------:R-:W-:-:S03]  /*0ba0*/  @P3 LOP3.LUT R5, R5, R24, RZ, 0x3c, !PT ;  /* 0x0000001805053212 */ /* 0x000fc600078e3cff */
[----:B------:R-:W4:Y:S04]  /*0bb0*/  @P5 LDG.E R25, desc[UR4][R10.64+0x108] ;  /* 0x000108040a195981 */ /* 0x000f28000c1e1900 */
        /* <DEDUP_REMOVED lines=19> */
[----:B------:R-:W-:-:S05]  /*0cf0*/  VIADD R19, R19, 0x10 ;  /* 0x0000001013137836 */ /* 0x000fca0000000000 */
[----:B------:R-:W-:Y:S02]  /*0d00*/  ISETP.NE.AND P1, PT, R19, 0x20, PT ;  /* 0x000000201300780c */ /* 0x000fe40003f25270 */
[----:B------:R-:W-:Y:S02]  /*0d10*/  @P5 LOP3.LUT R3, R3, R18, RZ, 0x3c, !PT ;  /* 0x0000001203035212 */ /* 0x000fe400078e3cff */
[----:B------:R-:W-:Y:S02]  /*0d20*/  @P6 LOP3.LUT R4, R4, R21, RZ, 0x3c, !PT ;  /* 0x0000001504046212 */ /* 0x000fe400078e3cff */
[----:B---3--:R-:W-:-:S04]  /*0d30*/  @P6 LOP3.LUT R3, R3, R22, RZ, 0x3c, !PT ;  /* 0x0000001603036212 */ /* 0x008fc800078e3cff */
[----:B--2---:R-:W-:Y:S02]  /*0d40*/  @P0 LOP3.LUT R3, R3, R26, RZ, 0x3c, !PT ;  /* 0x0000001a03030212 */ /* 0x004fe400078e3cff */
[----:B----4-:R-:W-:Y:S02]  /*0d50*/  @P6 LOP3.LUT R2, R2, R23, RZ, 0x3c, !PT ;  /* 0x0000001702026212 */ /* 0x010fe400078e3cff */
[----:B------:R-:W-:Y:S02]  /*0d60*/  @P6 LOP3.LUT R5, R5, R20, RZ, 0x3c, !PT ;  /* 0x0000001405056212 */ /* 0x000fe400078e3cff */
[----:B------:R-:W-:Y:S02]  /*0d70*/  @P0 LOP3.LUT R2, R2, R27, RZ, 0x3c, !PT ;  /* 0x0000001b02020212 */ /* 0x000fe400078e3cff */
[----:B------:R-:W-:Y:S02]  /*0d80*/  @P0 LOP3.LUT R4, R4, R25, RZ, 0x3c, !PT ;  /* 0x0000001904040212 */ /* 0x000fe400078e3cff */
[----:B------:R-:W-:Y:S01]  /*0d90*/  @P0 LOP3.LUT R5, R5, R24, RZ, 0x3c, !PT ;  /* 0x0000001805050212 */ /* 0x000fe200078e3cff */
[----:B------:R-:W-:Y:S06]  /*0da0*/  @P1 BRA `(.L_x_101) ;  /* 0xfffffff400481947 */ /* 0x000fec000383ffff */
[----:B------:R-:W-:-:S05]  /*0db0*/  VIADD R17, R17, 0x1 ;  /* 0x0000000111117836 */ /* 0x000fca0000000000 */
[----:B------:R-:W-:-:S13]  /*0dc0*/  ISETP.NE.AND P0, PT, R17, 0x5, PT ;  /* 0x000000051100780c */ /* 0x000fda0003f05270 */
[----:B------:R-:W-:Y:S05]  /*0dd0*/  @P0 BRA `(.L_x_102) ;  /* 0xfffffff400300947 */ /* 0x000fea000383ffff */
[----:B------:R1:W-:Y:S01]  /*0de0*/  STG.E.64 desc[UR4][R6.64+0x8], R4 ;  /* 0x0000080406007986 */ /* 0x0003e2000c101b04 */
[----:B------:R-:W-:Y:S01]  /*0df0*/  VIADD R14, R14, 0x1 ;  /* 0x000000010e0e7836 */ /* 0x000fe20000000000 */
[----:B------:R-:W-:Y:S02]  /*0e00*/  LOP3.LUT R11, R13, 0x3, RZ, 0xc0, !PT ;  /* 0x000000030d0b7812 */ /* 0x000fe400078ec0ff */
[----:B------:R1:W-:Y:S02]  /*0e10*/  STG.E.64 desc[UR4][R6.64+0x10], R2 ;  /* 0x0000100206007986 */ /* 0x0003e4000c101b04 */
[----:B------:R-:W-:Y:S02]  /*0e20*/  ISETP.GE.U32.AND P0, PT, R14, R11, PT ;  /* 0x0000000b0e00720c */ /* 0x000fe40003f06070 */
[----:B------:R1:W-:Y:S11]  /*0e30*/  STG.E desc[UR4][R6.64+0x4], R15 ;  /* 0x0000040f06007986 */ /* 0x0003f6000c101904 */
[----:B------:R-:W-:Y:S05]  /*0e40*/  @!P0 BRA `(.L_x_103) ;  /* 0xfffffff400048947 */ /* 0x000fea000383ffff */
.L_x_100:
[----:B------:R-:W-:Y:S05]  /*0e50*/  BSYNC.RECONVERGENT B1 ;  /* 0x0000000000017941 */ /* 0x000fea0003800200 */
.L_x_99:
[C---:B------:R-:W-:Y:S01]  /*0e60*/  ISETP.GT.U32.AND P0, PT, R13.reuse, 0x3, PT ;  /* 0x000000030d00780c */ /* 0x040fe20003f04070 */
[----:B------:R-:W-:Y:S01]  /*0e70*/  VIADD R12, R12, 0x1 ;  /* 0x000000010c0c7836 */ /* 0x000fe20000000000 */
[--C-:B------:R-:W-:Y:S02]  /*0e80*/  SHF.R.U64 R13, R13, 0x2, R0.reuse ;  /* 0x000000020d0d7819 */ /* 0x100fe40000001200 */
[----:B------:R-:W-:Y:S02]  /*0e90*/  ISETP.GT.U32.AND.EX P0, PT, R0, RZ, PT, P0 ;  /* 0x000000ff0000720c */ /* 0x000fe40003f04100 */
[----:B------:R-:W-:-:S11]  /*0ea0*/  SHF.R.U32.HI R0, RZ, 0x2, R0 ;  /* 0x00000002ff007819 */ /* 0x000fd60000011600 */
[----:B------:R-:W-:Y:S05]  /*0eb0*/  @P0 BRA `(.L_x_104) ;  /* 0xfffffff000c80947 */ /* 0x000fea000383ffff */
.L_x_98:
[----:B------:R-:W-:Y:S05]  /*0ec0*/  BSYNC.RECONVERGENT B0 ;  /* 0x0000000000007941 */ /* 0x000fea0003800200 */
.L_x_97:
[----:B------:R-:W-:Y:S04]  /*0ed0*/  STG.E.64 desc[UR4][R6.64+0x18], RZ ;  /* 0x000018ff06007986 */ /* 0x000fe8000c101b04 */
[----:B------:R-:W-:Y:S04]  /*0ee0*/  STG.E desc[UR4][R6.64+0x20], RZ ;  /* 0x000020ff06007986 */ /* 0x000fe8000c101904 */
[----:B------:R-:W-:Y:S01]  /*0ef0*/  STG.E.64 desc[UR4][R6.64+0x28], RZ ;  /* 0x000028ff06007986 */ /* 0x000fe2000c101b04 */
[----:B------:R-:W-:Y:S05]  /*0f00*/  EXIT ;  /* 0x000000000000794d */ /* 0x000fea0003800000 */
.L_x_105:
        /* <DEDUP_REMOVED lines=15> */
.L_x_167:


//--------------------- .text._Z20langevin_step_kernelPKdS0_S0_S0_PdS1_S1_iddddP17curandStateXORWOW --------------------------
	.section	.text._Z20langevin_step_kernelPKdS0_S0_S0_PdS1_S1_iddddP17curandStateXORWOW,"ax",@progbits
	.align	128
        .global         _Z20langevin_step_kernelPKdS0_S0_S0_PdS1_S1_iddddP17curandStateXORWOW
        .type           _Z20langevin_step_kernelPKdS0_S0_S0_PdS1_S1_iddddP17curandStateXORWOW,@function
        .size           _Z20langevin_step_kernelPKdS0_S0_S0_PdS1_S1_iddddP17curandStateXORWOW,(.L_x_163 - _Z20langevin_step_kernelPKdS0_S0_S0_PdS1_S1_iddddP17curandStateXORWOW)
        .other          _Z20langevin_step_kernelPKdS0_S0_S0_PdS1_S1_iddddP17curandStateXORWOW,@"STO_CUDA_ENTRY STV_DEFAULT"
_Z20langevin_step_kernelPKdS0_S0_S0_PdS1_S1_iddddP17curandStateXORWOW:
.text._Z20langevin_step_kernelPKdS0_S0_S0_PdS1_S1_iddddP17curandStateXORWOW:
[----:B------:R-:W0:Y:S01]  /*0000*/  LDC R1, c[0x0][0x37c] ;  /* 0x0000df00ff017b82 */ /* 0x000e220000000800 */
[----:B------:R-:W1:Y:S07]  /*0010*/  S2R R3, SR_TID.X ;  /* 0x0000000000037919 */ /* 0x000e6e0000002100 */
[----:B------:R-:W1:Y:S01]  /*0020*/  S2UR UR5, SR_CTAID.X ;  /* 0x00000000000579c3 */ /* 0x000e620000002500 */
[----:B------:R-:W2:Y:S01]  /*0030*/  LDCU UR4, c[0x0][0x3b8] ;  /* 0x00007700ff0477ac */ /* 0x000ea20008000800 */
[----:B0-----:R-:W-:-:S06]  /*0040*/  VIADD R1, R1, 0xffffffd8 ;  /* 0xffffffd801017836 */ /* 0x001fcc0000000000 */
[----:B------:R-:W1:Y:S02]  /*0050*/  LDC R0, c[0x0][0x360] ;  /* 0x0000d800ff007b82 */ /* 0x000e640000000800 */
[----:B-1----:R-:W-:-:S05]  /*0060*/  IMAD R0, R0, UR5, R3 ;  /* 0x0000000500007c24 */ /* 0x002fca000f8e0203 */
[----:B--2---:R-:W-:-:S13]  /*0070*/  ISETP.GE.AND P0, PT, R0, UR4, PT ;  /* 0x0000000400007c0c */ /* 0x004fda000bf06270 */
[----:B------:R-:W-:Y:S05]  /*0080*/  @P0 EXIT ;  /* 0x000000000000094d */ /* 0x000fea0003800000 */
[----:B------:R-:W0:Y:S01]  /*0090*/  LDC.64 R4, c[0x0][0x390] ;  /* 0x0000e400ff047b82 */ /* 0x000e220000000a00 */
[----:B------:R-:W1:Y:S07]  /*00a0*/  LDCU.64 UR8, c[0x0][0x358] ;  /* 0x00006b00ff0877ac */ /* 0x000e6e0008000a00 */
[----:B------:R-:W2:Y:S08]  /*00b0*/  LDC.64 R18, c[0x0][0x3e0] ;  /* 0x0000f800ff127b82 */ /* 0x000eb00000000a00 */
[----:B------:R-:W3:Y:S01]  /*00c0*/  LDC.64 R16, c[0x0][0x380] ;  /* 0x0000e000ff107b82 */ /* 0x000ee20000000a00 */
[----:B0-----:R-:W-:-:S06]  /*00d0*/  IMAD.WIDE R4, R0, 0x8, R4 ;  /* 0x0000000800047825 */ /* 0x001fcc00078e0204 */
[----:B-1----:R-:W5:Y:S01]  /*00e0*/  LDG.E.64.CONSTANT R4, desc[UR8][R4.64] ;  /* 0x0000000804047981 */ /* 0x002f62000c1e9b00 */
[----:B--2---:R-:W-:-:S05]  /*00f0*/  IMAD.WIDE R18, R0, 0x30, R18 ;  /* 0x0000003000127825 */ /* 0x004fca00078e0212 */
[----:B------:R0:W5:Y:S04]  /*0100*/  LDG.E R2, desc[UR8][R18.64+0x20] ;  /* 0x0000200812027981 */ /* 0x000168000c1e1900 */
[----:B------:R0:W5:Y:S04]  /*0110*/  LDG.E.64 R6, desc[UR8][R18.64+0x28] ;  /* 0x0000280812067981 */ /* 0x000168000c1e1b00 */
[----:B------:R0:W5:Y:S04]  /*0120*/  LDG.E.64 R8, desc[UR8][R18.64] ;  /* 0x0000000812087981 */ /* 0x000168000c1e1b00 */
[----:B------:R0:W5:Y:S04]  /*0130*/  LDG.E.64 R10, desc[UR8][R18.64+0x8] ;  /* 0x00000808120a7981 */ /* 0x000168000c1e1b00 */
[----:B------:R0:W5:Y:S04]  /*0140*/  LDG.E.64 R12, desc[UR8][R18.64+0x10] ;  /* 0x00001008120c7981 */ /* 0x000168000c1e1b00 */
[----:B------:R0:W5:Y:S01]  /*0150*/  LDG.E.64 R14, desc[UR8][R18.64+0x18] ;  /* 0x00001808120e7981 */ /* 0x000162000c1e1b00 */
[----:B------:R-:W-:Y:S01]  /*0160*/  UISETP.GE.AND UP0, UPT, UR4, 0x1, UPT ;  /* 0x000000010400788c */ /* 0x000fe2000bf06270 */
[----:B------:R-:W-:Y:S01]  /*0170*/  CS2R R32, SRZ ;  /* 0x0000000000207805 */ /* 0x000fe2000001ff00 */
[----:B---3--:R-:W-:-:S07]  /*0180*/  IMAD.WIDE R16, R0, 0x8, R16 ;  /* 0x0000000800107825 */ /* 0x008fce00078e0210 */
[----:B0-----:R-:W-:Y:S05]  /*0190*/  BRA.U !UP0, `(.L_x_106) ;  /* 0x0000000d08bc7547 */ /* 0x001fea000b800000 */
[----:B------:R-:W-:Y:S02]  /*01a0*/  UISETP.NE.AND UP0, UPT, UR4, 0x1, UPT ;  /* 0x000000010400788c */ /* 0x000fe4000bf05270 */
[----:B------:R-:W-:Y:S01]  /*01b0*/  IMAD R3, R0, UR4, RZ ;  /* 0x0000000400037c24 */ /* 0x000fe2000f8e02ff */
[----:B------:R-:W-:Y:S01]  /*01c0*/  CS2R R32, SRZ ;  /* 0x0000000000207805 */ /* 0x000fe2000001ff00 */
[----:B------:R-:W-:-:S05]  /*01d0*/  IMAD.MOV.U32 R36, RZ, RZ, RZ ;  /* 0x000000ffff247224 */ /* 0x000fca00078e00ff */
[----:B------:R-:W-:Y:S05]  /*01e0*/  BRA.U !UP0, `(.L_x_107) ;  /* 0x00000009087c7547 */ /* 0x000fea000b800000 */
[----:B------:R-:W0:Y:S01]  /*01f0*/  LDCU.64 UR6, c[0x0][0x380] ;  /* 0x00007000ff0677ac */ /* 0x000e220008000a00 */
[----:B------:R-:W-:Y:S01]  /*0200*/  IMAD.MOV R37, RZ, RZ, -R0 ;  /* 0x000000ffff257224 */ /* 0x000fe200078e0a00 */
[----:B------:R-:W-:Y:S01]  /*0210*/  CS2R R32, SRZ ;  /* 0x0000000000207805 */ /* 0x000fe2000001ff00 */
[----:B------:R-:W-:Y:S01]  /*0220*/  IMAD.MOV.U32 R38, RZ, RZ, R3 ;  /* 0x000000ffff267224 */ /* 0x000fe200078e0003 */
[----:B------:R-:W-:Y:S01]  /*0230*/  ULOP3.LUT UR4, UR4, 0x7ffffffe, URZ, 0xc0, !UPT ;  /* 0x7ffffffe04047892 */ /* 0x000fe2000f8ec0ff */
[----:B------:R-:W1:Y:S05]  /*0240*/  LDCU.64 UR10, c[0x4][0x48] ;  /* 0x01000900ff0a77ac */ /* 0x000e6a0008000a00 */
[----:B------:R-:W-:Y:S01]  /*0250*/  IMAD.U32 R36, RZ, RZ, UR4 ;  /* 0x00000004ff247e24 */ /* 0x000fe2000f8e00ff */
[----:B------:R-:W2:Y:S01]  /*0260*/  LDCU.64 UR12, c[0x0][0x398] ;  /* 0x00007300ff0c77ac */ /* 0x000ea20008000a00 */
[----:B------:R-:W-:Y:S01]  /*0270*/  UMOV UR4, URZ ;  /* 0x000000ff00047c82 */ /* 0x000fe20008000000 */
[----:B0-----:R-:W-:-:S04]  /*0280*/  UIADD3 UR5, UP0, UPT, UR6, 0x8, URZ ;  /* 0x0000000806057890 */ /* 0x001fc8000ff1e0ff */
[----:B------:R-:W-:Y:S02]  /*0290*/  UIADD3.X UR6, UPT, UPT, URZ, UR7, URZ, UP0, !UPT ;  /* 0x00000007ff067290 */ /* 0x000fe400087fe4ff */
[----:B------:R-:W-:-:S04]  /*02a0*/  IMAD.U32 R34, RZ, RZ, UR5 ;  /* 0x00000005ff227e24 */ /* 0x000fc8000f8e00ff */
[----:B-1----:R-:W-:-:S07]  /*02b0*/  IMAD.U32 R35, RZ, RZ, UR6 ;  /* 0x00000006ff237e24 */ /* 0x002fce000f8e00ff */
.L_x_117:
[----:B------:R-:W-:Y:S01]  /*02c0*/  ISETP.NE.AND P0, PT, R37, RZ, PT ;  /* 0x000000ff2500720c */ /* 0x000fe20003f05270 */
[----:B------:R-:W-:-:S12]  /*02d0*/  BSSY.RECONVERGENT B0, `(.L_x_108) ;  /* 0x0000041000007945 */ /* 0x000fd80003800200 */
[----:B------:R-:W-:Y:S05]  /*02e0*/  @!P0 BRA `(.L_x_109) ;  /* 0x0000000000fc8947 */ /* 0x000fea0003800000 */
[----:B------:R-:W0:Y:S01]  /*02f0*/  LDC.64 R40, c[0x0][0x398] ;  /* 0x0000e600ff287b82 */ /* 0x000e220000000a00 */
[----:B------:R-:W3:Y:S04]  /*0300*/  LDG.E.64.CONSTANT R20, desc[UR8][R34.64+-0x8] ;  /* 0xfffff80822147981 */ /* 0x000ee8000c1e9b00 */
[----:B------:R-:W3:Y:S01]  /*0310*/  LDG.E.64.CONSTANT R22, desc[UR8][R16.64] ;  /* 0x0000000810167981 */ /* 0x000ee2000c1e9b00 */
[----:B0-----:R-:W-:-:S06]  /*0320*/  IMAD.WIDE R40, R38, 0x8, R40 ;  /* 0x0000000826287825 */ /* 0x001fcc00078e0228 */
[----:B------:R-:W5:Y:S01]  /*0330*/  LDG.E.64.CONSTANT R40, desc[UR8][R40.64] ;  /* 0x0000000828287981 */ /* 0x000f62000c1e9b00 */
[----:B------:R-:W-:Y:S01]  /*0340*/  BSSY.RECONVERGENT B1, `(.L_x_110) ;  /* 0x000001c000017945 */ /* 0x000fe20003800200 */
[----:B---3--:R-:W-:-:S08]  /*0350*/  DADD R24, R20, -R22 ;  /* 0x0000000014187229 */ /* 0x008fd00000000816 */
[----:B------:R-:W-:-:S14]  /*0360*/  DSETP.NEU.AND P0, PT, |R24|, +INF , PT ;  /* 0x7ff000001800742a */ /* 0x000fdc0003f0d200 */
[----:B------:R-:W-:Y:S01]  /*0370*/  @!P0 DMUL R42, RZ, R24 ;  /* 0x00000018ff2a8228 */ /* 0x000fe20000000000 */
[----:B------:R-:W-:Y:S01]  /*0380*/  @!P0 IMAD.MOV.U32 R39, RZ, RZ, RZ ;  /* 0x000000ffff278224 */ /* 0x000fe200078e00ff */
[----:B------:R-:W-:Y:S09]  /*0390*/  @!P0 BRA `(.L_x_111) ;  /* 0x0000000000588947 */ /* 0x000ff20003800000 */
        /* <DEDUP_REMOVED lines=19> */
[----:B--2--5:R-:W-:Y:S05]  /*04d0*/  CALL.REL.NOINC `($_Z20langevin_step_kernelPKdS0_S0_S0_PdS1_S1_iddddP17curandStateXORWOW$__internal_trig_reduction_slowpathd) ;  /* 0x0000002800c47944 */ /* 0x024fea0003c00000 */
[----:B------:R-:W-:Y:S02]  /*04e0*/  IMAD.MOV.U32 R42, RZ, RZ, R22 ;  /* 0x000000ffff2a7224 */ /* 0x000fe400078e0016 */
[----:B------:R-:W-:-:S07]  /*04f0*/  IMAD.MOV.U32 R43, RZ, RZ, R23 ;  /* 0x000000ffff2b7224 */ /* 0x000fce00078e0017 */
.L_x_111:
[----:B--2---:R-:W-:Y:S05]  /*0500*/  BSYNC.RECONVERGENT B1 ;  /* 0x0000000000017941 */ /* 0x004fea0003800200 */
.L_x_110:
        /* <DEDUP_REMOVED lines=28> */
[----:B-----5:R-:W-:-:S11]  /*06d0*/  DFMA R32, R40, R20, R32 ;  /* 0x000000142820722b */ /* 0x020fd60000000020 */
.L_x_109:
[----:B--2---:R-:W-:Y:S05]  /*06e0*/  BSYNC.RECONVERGENT B0 ;  /* 0x0000000000007941 */ /* 0x004fea0003800200 */
.L_x_108:
[----:B------:R-:W-:Y:S01]  /*06f0*/  UIADD3 UR5, UPT, UPT, UR4, 0x1, URZ ;  /* 0x0000000104057890 */ /* 0x000fe2000fffe0ff */
[----:B------:R-:W-:Y:S05]  /*0700*/  BSSY.RECONVERGENT B0, `(.L_x_112) ;  /* 0x0000046000007945 */ /* 0x000fea0003800200 */
[----:B------:R-:W-:-:S13]  /*0710*/  ISETP.NE.AND P0, PT, R0, UR5, PT ;  /* 0x0000000500007c0c */ /* 0x000fda000bf05270 */
[----:B------:R-:W-:Y:S05]  /*0720*/  @!P0 BRA `(.L_x_113) ;  /* 0x00000004000c8947 */ /* 0x000fea0003800000 */
[----:B------:R-:W2:Y:S04]  /*0730*/  LDG.E.64.CONSTANT R20, desc[UR8][R34.64] ;  /* 0x0000000822147981 */ /* 0x000ea8000c1e9b00 */
[----:B------:R-:W2:Y:S01]  /*0740*/  LDG.E.64.CONSTANT R24, desc[UR8][R16.64] ;  /* 0x0000000810187981 */ /* 0x000ea2000c1e9b00 */
[----:B------:R-:W-:Y:S02]  /*0750*/  USHF.R.S32.HI UR5, URZ, 0x1f, UR4 ;  /* 0x0000001fff057899 */ /* 0x000fe40008011404 */
[----:B------:R-:W-:-:S04]  /*0760*/  IADD3 R22, P0, PT, R3, UR4, RZ ;  /* 0x0000000403167c10 */ /* 0x000fc8000ff1e0ff */
[----:B------:R-:W-:Y:S02]  /*0770*/  LEA.HI.X.SX32 R23, R3, UR5, 0x1, P0 ;  /* 0x0000000503177c11 */ /* 0x000fe400080f0eff */
[----:B------:R-:W-:-:S04]  /*0780*/  LEA R40, P0, R22, UR12, 0x3 ;  /* 0x0000000c16287c11 */ /* 0x000fc8000f8018ff */
[----:B------:R-:W-:-:S06]  /*0790*/  LEA.HI.X R41, R22, UR13, R23, 0x3, P0 ;  /* 0x0000000d16297c11 */ /* 0x000fcc00080f1c17 */
[----:B------:R-:W5:Y:S01]  /*07a0*/  LDG.E.64.CONSTANT R40, desc[UR8][R40.64+0x8] ;  /* 0x0000080828287981 */ /* 0x000f62000c1e9b00 */
[----:B------:R-:W-:Y:S01]  /*07b0*/  BSSY.RECONVERGENT B1, `(.L_x_114) ;  /* 0x000001d000017945 */ /* 0x000fe20003800200 */
[----:B--2---:R-:W-:-:S08]  /*07c0*/  DADD R24, -R24, R20 ;  /* 0x0000000018187229 */ /* 0x004fd00000000114 */
[----:B------:R-:W-:-:S14]  /*07d0*/  DSETP.NEU.AND P0, PT, |R24|, +INF , PT ;  /* 0x7ff000001800742a */ /* 0x000fdc0003f0d200 */
[----:B------:R-:W-:Y:S05]  /*07e0*/  @!P0 BRA `(.L_x_115) ;  /* 0x00000000005c8947 */ /* 0x000fea0003800000 */
        /* <DEDUP_REMOVED lines=19> */
[----:B-----5:R-:W-:Y:S05]  /*0920*/  CALL.REL.NOINC `($_Z20langevin_step_kernelPKdS0_S0_S0_PdS1_S1_iddddP17curandStateXORWOW$__internal_trig_reduction_slowpathd) ;  /* 0x0000002400b07944 */ /* 0x020fea0003c00000 */
[----:B------:R-:W-:Y:S02]  /*0930*/  IMAD.MOV.U32 R42, RZ, RZ, R22 ;  /* 0x000000ffff2a7224 */ /* 0x000fe400078e0016 */
[----:B------:R-:W-:Y:S01]  /*0940*/  IMAD.MOV.U32 R43, RZ, RZ, R23 ;  /* 0x000000ffff2b7224 */ /* 0x000fe200078e0017 */
[----:B------:R-:W-:Y:S06]  /*0950*/  BRA `(.L_x_116) ;  /* 0x0000000000087947 */ /* 0x000fec0003800000 */
.L_x_115:
[----:B------:R-:W-:Y:S01]  /*0960*/  DMUL R42, RZ, R24 ;  /* 0x00000018ff2a7228 */ /* 0x000fe20000000000 */
[----:B------:R-:W-:-:S10]  /*0970*/  IMAD.MOV.U32 R39, RZ, RZ, RZ ;  /* 0x000000ffff277224 */ /* 0x000fd400078e00ff */
.L_x_116:
[----:B------:R-:W-:Y:S05]  /*0980*/  BSYNC.RECONVERGENT B1 ;  /* 0x0000000000017941 */ /* 0x000fea0003800200 */
.L_x_114:
        /* <DEDUP_REMOVED lines=29> */
.L_x_113:
[----:B------:R-:W-:Y:S05]  /*0b60*/  BSYNC.RECONVERGENT B0 ;  /* 0x0000000000007941 */ /* 0x000fea0003800200 */
.L_x_112:
[----:B------:R-:W-:Y:S01]  /*0b70*/  UIADD3 UR4, UPT, UPT, UR4, 0x2, URZ ;  /* 0x0000000204047890 */ /* 0x000fe2000fffe0ff */
[----:B------:R-:W-:Y:S01]  /*0b80*/  IADD3 R34, P1, PT, R34, 0x10, RZ ;  /* 0x0000001022227810 */ /* 0x000fe20007f3e0ff */
[----:B------:R-:W-:Y:S02]  /*0b90*/  VIADD R37, R37, 0x2 ;  /* 0x0000000225257836 */ /* 0x000fe40000000000 */
[----:B------:R-:W-:Y:S02]  /*0ba0*/  VIADD R38, R38, 0x2 ;  /* 0x0000000226267836 */ /* 0x000fe40000000000 */
[----:B------:R-:W-:Y:S01]  /*0bb0*/  ISETP.NE.AND P0, PT, R36, UR4, PT ;  /* 0x0000000424007c0c */ /* 0x000fe2000bf05270 */
[----:B------:R-:W-:-:S12]  /*0bc0*/  IMAD.X R35, RZ, RZ, R35, P1 ;  /* 0x000000ffff237224 */ /* 0x000fd800008e0623 */
[----:B------:R-:W-:Y:S05]  /*0bd0*/  @P0 BRA `(.L_x_117) ;  /* 0xfffffff400b80947 */ /* 0x000fea000383ffff */
.L_x_107:
[----:B------:R-:W0:Y:S01]  /*0be0*/  LDC R20, c[0x0][0x3b8] ;  /* 0x0000ee00ff147b82 */ /* 0x000e220000000800 */
[----:B------:R-:W-:Y:S01]  /*0bf0*/  ISETP.NE.AND P0, PT, R0, R36, PT ;  /* 0x000000240000720c */ /* 0x000fe20003f05270 */
[----:B------:R-:W-:Y:S01]  /*0c00*/  BSSY.RECONVERGENT B0, `(.L_x_106) ;  /* 0x0000048000007945 */ /* 0x000fe20003800200 */
[----:B0-----:R-:W-:-:S04]  /*0c10*/  LOP3.LUT R20, R20, 0x1, RZ, 0xc0, !PT ;  /* 0x0000000114147812 */ /* 0x001fc800078ec0ff */
[----:B------:R-:W-:-:S13]  /*0c20*/  ISETP.NE.U32.OR P0, PT, R20, 0x1, !P0 ;  /* 0x000000011400780c */ /* 0x000fda0004705470 */
[----:B------:R-:W-:Y:S05]  /*0c30*/  @P0 BRA `(.L_x_118) ;  /* 0x0000000400100947 */ /* 0x000fea0003800000 */
[----:B------:R-:W0:Y:S01]  /*0c40*/  LDC.64 R20, c[0x0][0x380] ;  /* 0x0000e000ff147b82 */ /* 0x000e220000000a00 */
[----:B------:R-:W2:Y:S07]  /*0c50*/  LDG.E.64.CONSTANT R42, desc[UR8][R16.64] ;  /* 0x00000008102a7981 */ /* 0x000eae000c1e9b00 */
[----:B------:R-:W1:Y:S01]  /*0c60*/  LDC.64 R34, c[0x0][0x398] ;  /* 0x0000e600ff227b82 */ /* 0x000e620000000a00 */
[----:B0-----:R-:W-:-:S06]  /*0c70*/  IMAD.WIDE.U32 R20, R36, 0x8, R20 ;  /* 0x0000000824147825 */ /* 0x001fcc00078e0014 */
[----:B------:R-:W2:Y:S01]  /*0c80*/  LDG.E.64.CONSTANT R20, desc[UR8][R20.64] ;  /* 0x0000000814147981 */ /* 0x000ea2000c1e9b00 */
[----:B------:R-:W-:-:S04]  /*0c90*/  IMAD.IADD R3, R3, 0x1, R36 ;  /* 0x0000000103037824 */ /* 0x000fc800078e0224 */
        /* <DEDUP_REMOVED lines=24> */
[----:B-----5:R-:W-:Y:S05]  /*0e20*/  CALL.REL.NOINC `($_Z20langevin_step_kernelPKdS0_S0_S0_PdS1_S1_iddddP17curandStateXORWOW$__internal_trig_reduction_slowpathd) ;  /* 0x0000002000707944 */ /* 0x020fea0003c00000 */
[----:B------:R-:W-:Y:S02]  /*0e30*/  IMAD.MOV.U32 R3, RZ, RZ, R39 ;  /* 0x000000ffff037224 */ /* 0x000fe400078e0027 */
[----:B------:R-:W-:Y:S02]  /*0e40*/  IMAD.MOV.U32 R36, RZ, RZ, R22 ;  /* 0x000000ffff247224 */ /* 0x000fe400078e0016 */
[----:B------:R-:W-:Y:S01]  /*0e50*/  IMAD.MOV.U32 R37, RZ, RZ, R23 ;  /* 0x000000ffff257224 */ /* 0x000fe200078e0017 */
[----:B------:R-:W-:Y:S06]  /*0e60*/  BRA `(.L_x_121) ;  /* 0x0000000000087947 */ /* 0x000fec0003800000 */
.L_x_120:
[----:B------:R-:W-:Y:S01]  /*0e70*/  DMUL R36, RZ, R42 ;  /* 0x0000002aff247228 */ /* 0x000fe20000000000 */
[----:B------:R-:W-:-:S10]  /*0e80*/  IMAD.MOV.U32 R3, RZ, RZ, RZ ;  /* 0x000000ffff037224 */ /* 0x000fd400078e00ff */
.L_x_121:
[----:B------:R-:W-:Y:S05]  /*0e90*/  BSYNC.RECONVERGENT B1 ;  /* 0x0000000000017941 */ /* 0x000fea0003800200 */
.L_x_119:
        /* <DEDUP_REMOVED lines=30> */
.L_x_118:
[----:B------:R-:W-:Y:S05]  /*1080*/  BSYNC.RECONVERGENT B0 ;  /* 0x0000000000007941 */ /* 0x000fea0003800200 */
.L_x_106:
[----:B------:R-:W0:Y:S01]  /*1090*/  LDC.64 R36, c[0x0][0x388] ;  /* 0x0000e200ff247b82 */ /* 0x000e220000000a00 */
[----:B-----5:R-:W-:Y:S01]  /*10a0*/  SHF.R.U32.HI R20, RZ, 0x2, R9 ;  /* 0x00000002ff147819 */ /* 0x020fe20000011609 */
[----:B------:R-:W-:Y:S01]  /*10b0*/  IMAD.SHL.U32 R22, R13, 0x10, RZ ;  /* 0x000000100d167824 */ /* 0x000fe200078e00ff */
[----:B------:R-:W1:Y:S01]  /*10c0*/  LDCU.64 UR4, c[0x0][0x3d8] ;  /* 0x00007b00ff0477ac */ /* 0x000e620008000a00 */
[----:B0-----:R-:W-:-:S06]  /*10d0*/  IMAD.WIDE R36, R0, 0x8, R36 ;  /* 0x0000000800247825 */ /* 0x001fcc00078e0224 */
[----:B------:R-:W5:Y:S01]  /*10e0*/  LDG.E.64.CONSTANT R36, desc[UR8][R36.64] ;  /* 0x0000000824247981 */ /* 0x000f62000c1e9b00 */
[----:B------:R-:W-:Y:S01]  /*10f0*/  LOP3.LUT R20, R20, R9, RZ, 0x3c, !PT ;  /* 0x0000000914147212 */ /* 0x000fe200078e3cff */
[----:B------:R-:W-:Y:S01]  /*1100*/  IMAD.MOV.U32 R24, RZ, RZ, 0x0 ;  /* 0x00000000ff187424 */ /* 0x000fe200078e00ff */
[----:B------:R-:W-:Y:S01]  /*1110*/  SHF.R.U32.HI R9, RZ, 0x2, R10 ;  /* 0x00000002ff097819 */ /* 0x000fe2000001160a */
[----:B------:R-:W-:Y:S01]  /*1120*/  IMAD.MOV.U32 R25, RZ, RZ, 0x3ca00000 ;  /* 0x3ca00000ff197424 */ /* 0x000fe200078e00ff */
[----:B------:R-:W-:Y:S01]  /*1130*/  BSSY.RECONVERGENT B0, `(.L_x_122) ;  /* 0x0000078000007945 */ /* 0x000fe20003800200 */
[----:B------:R-:W-:Y:S01]  /*1140*/  IMAD.SHL.U32 R3, R20, 0x2, RZ ;  /* 0x0000000214037824 */ /* 0x000fe200078e00ff */
[----:B------:R-:W-:-:S04]  /*1150*/  LOP3.LUT R9, R9, R10, RZ, 0x3c, !PT ;  /* 0x0000000a09097212 */ /* 0x000fc800078e3cff */
[----:B------:R-:W-:-:S04]  /*1160*/  LOP3.LUT R3, R13, R22, R3, 0x96, !PT ;  /* 0x000000160d037212 */ /* 0x000fc800078e9603 */
[----:B------:R-:W-:Y:S01]  /*1170*/  LOP3.LUT R30, R3, R20, RZ, 0x3c, !PT ;  /* 0x00000014031e7212 */ /* 0x000fe200078e3cff */
[----:B------:R-:W-:-:S03]  /*1180*/  IMAD.SHL.U32 R3, R9, 0x2, RZ ;  /* 0x0000000209037824 */ /* 0x000fc600078e00ff */
[----:B------:R-:W-:Y:S01]  /*1190*/  IADD3 R23, PT, PT, R8, 0x587c5, R30 ;  /* 0x000587c508177810 */ /* 0x000fe20007ffe01e */
[----:B------:R-:W-:-:S05]  /*11a0*/  IMAD.SHL.U32 R10, R30, 0x10, RZ ;  /* 0x000000101e0a7824 */ /* 0x000fca00078e00ff */
[----:B------:R-:W-:Y:S02]  /*11b0*/  LOP3.LUT R3, R9, R3, R10, 0x96, !PT ;  /* 0x0000000309037212 */ /* 0x000fe400078e960a */
[----:B------:R-:W-:Y:S02]  /*11c0*/  SHF.R.U32.HI R10, RZ, 0x2, R11 ;  /* 0x00000002ff0a7819 */ /* 0x000fe4000001160b */
[----:B------:R-:W-:Y:S02]  /*11d0*/  LOP3.LUT R31, R3, R30, RZ, 0x3c, !PT ;  /* 0x0000001e031f7212 */ /* 0x000fe400078e3cff */
[----:B------:R-:W-:Y:S02]  /*11e0*/  LOP3.LUT R10, R10, R11, RZ, 0x3c, !PT ;  /* 0x0000000b0a0a7212 */ /* 0x000fe400078e3cff */
[----:B------:R-:W-:Y:S01]  /*11f0*/  IADD3 R20, PT, PT, R8, 0xb0f8a, R31 ;  /* 0x000b0f8a08147810 */ /* 0x000fe20007ffe01f */
[----:B------:R-:W-:Y:S01]  /*1200*/  IMAD.SHL.U32 R3, R31, 0x10, RZ ;  /* 0x000000101f037824 */ /* 0x000fe200078e00ff */
[----:B------:R-:W-:Y:S01]  /*1210*/  SHF.R.U32.HI R11, RZ, 0x2, R12 ;  /* 0x00000002ff0b7819 */ /* 0x000fe2000001160c */
[----:B------:R-:W-:-:S02]  /*1220*/  IMAD.SHL.U32 R9, R10, 0x2, RZ ;  /* 0x000000020a097824 */ /* 0x000fc400078e00ff */
[----:B------:R-:W-:Y:S01]  /*1230*/  IMAD.WIDE.U32 R20, R20, 0x200000, RZ ;  /* 0x0020000014147825 */ /* 0x000fe200078e00ff */
[----:B------:R-:W-:Y:S02]  /*1240*/  LOP3.LUT R11, R11, R12, RZ, 0x3c, !PT ;  /* 0x0000000c0b0b7212 */ /* 0x000fe400078e3cff */
[----:B------:R-:W-:Y:S02]  /*1250*/  LOP3.LUT R10, R10, R9, R3, 0x96, !PT ;  /* 0x000000090a0a7212 */ /* 0x000fe400078e9603 */
[----:B------:R-:W-:Y:S01]  /*1260*/  LOP3.LUT R22, R20, R23, RZ, 0x3c, !PT ;  /* 0x0000001714167212 */ /* 0x000fe200078e3cff */
[----:B------:R-:W-:Y:S01]  /*1270*/  IMAD.MOV.U32 R23, RZ, RZ, R21 ;  /* 0x000000ffff177224 */ /* 0x000fe200078e0015 */
[----:B------:R-:W-:Y:S01]  /*1280*/  LOP3.LUT R10, R10, R31, RZ, 0x3c, !PT ;  /* 0x0000001f0a0a7212 */ /* 0x000fe200078e3cff */
[----:B------:R-:W-:Y:S02]  /*1290*/  IMAD.SHL.U32 R3, R11, 0x2, RZ ;  /* 0x000000020b037824 */ /* 0x000fe400078e00ff */
[----:B------:R-:W0:Y:S02]  /*12a0*/  I2F.F64.U64 R20, R22 ;  /* 0x0000001600147312 */ /* 0x000e240000301800 */
[----:B------:R-:W-:-:S05]  /*12b0*/  IMAD.SHL.U32 R12, R10, 0x10, RZ ;  /* 0x000000100a0c7824 */ /* 0x000fca00078e00ff */
[----:B------:R-:W-:Y:S01]  /*12c0*/  LOP3.LUT R11, R11, R3, R12, 0x96, !PT ;  /* 0x000000030b0b7212 */ /* 0x000fe200078e960c */
[C---:B------:R-:W-:Y:S01]  /*12d0*/  VIADD R12, R8.reuse, 0x161f14 ;  /* 0x00161f14080c7836 */ /* 0x040fe20000000000 */
[----:B------:R-:W-:Y:S01]  /*12e0*/  IADD3 R3, PT, PT, R8, 0x10974f, R10 ;  /* 0x0010974f08037810 */ /* 0x000fe20007ffe00a */
[----:B-1----:R-:W-:Y:S01]  /*12f0*/  DFMA R8, R32, UR4, R4 ;  /* 0x0000000420087c2b */ /* 0x002fe20008000004 */
[----:B------:R-:W-:Y:S01]  /*1300*/  LOP3.LUT R11, R11, R10, RZ, 0x3c, !PT ;  /* 0x0000000a0b0b7212 */ /* 0x000fe200078e3cff */
[----:B0-----:R-:W-:-:S04]  /*1310*/  DFMA R20, R20, R24, 5.5511151231257827021e-17 ;  /* 0x3c9000001414742b */ /* 0x001fc80000000018 */
[----:B------:R-:W-:-:S04]  /*1320*/  IMAD.IADD R26, R11, 0x1, R12 ;  /* 0x000000010b1a7824 */ /* 0x000fc800078e020c */
[----:B------:R-:W-:Y:S02]  /*1330*/  IMAD.WIDE.U32 R26, R26, 0x200000, RZ ;  /* 0x002000001a1a7825 */ /* 0x000fe400078e00ff */
[----:B------:R-:W-:Y:S02]  /*1340*/  ISETP.GT.AND P0, PT, R21, 0xfffff, PT ;  /* 0x000fffff1500780c */ /* 0x000fe40003f04270 */
[--C-:B------:R-:W-:Y:S01]  /*1350*/  IMAD.MOV.U32 R22, RZ, RZ, R20.reuse ;  /* 0x000000ffff167224 */ /* 0x100fe200078e0014 */
[----:B------:R-:W-:Y:S01]  /*1360*/  LOP3.LUT R26, R26, R3, RZ, 0x3c, !PT ;  /* 0x000000031a1a7212 */ /* 0x000fe200078e3cff */
[--C-:B------:R-:W-:Y:S02]  /*1370*/  IMAD.MOV.U32 R23, RZ, RZ, R21.reuse ;  /* 0x000000ffff177224 */ /* 0x100fe400078e0015 */
[----:B------:R-:W-:Y:S02]  /*1380*/  IMAD.MOV.U32 R3, RZ, RZ, R21 ;  /* 0x000000ffff037224 */ /* 0x000fe400078e0015 */
[----:B------:R-:W-:Y:S01]  /*1390*/  IMAD.MOV.U32 R28, RZ, RZ, R20 ;  /* 0x000000ffff1c7224 */ /* 0x000fe200078e0014 */
[----:B------:R-:W0:Y:S01]  /*13a0*/  I2F.F64.U64 R26, R26 ;  /* 0x0000001a001a7312 */ /* 0x000e220000301800 */
[----:B------:R-:W-:-:S03]  /*13b0*/  IMAD.MOV.U32 R20, RZ, RZ, -0x3ff ;  /* 0xfffffc01ff147424 */ /* 0x000fc600078e00ff */
[----:B------:R-:W-:Y:S01]  /*13c0*/  @!P0 DMUL R22, R22, 1.80143985094819840000e+16 ;  /* 0x4350000016168828 */ /* 0x000fe20000000000 */
[----:B------:R-:W-:-:S09]  /*13d0*/  @!P0 IMAD.MOV.U32 R20, RZ, RZ, -0x435 ;  /* 0xfffffbcbff148424 */ /* 0x000fd200078e00ff */
[----:B------:R-:W-:Y:S01]  /*13e0*/  @!P0 IMAD.MOV.U32 R3, RZ, RZ, R23 ;  /* 0x000000ffff038224 */ /* 0x000fe200078e0017 */
[----:B0-----:R-:W-:Y:S01]  /*13f0*/  DFMA R4, R26, R24, 5.5511151231257827021e-17 ;  /* 0x3c9000001a04742b */ /* 0x001fe20000000018 */
[----:B------:R-:W-:Y:S02]  /*1400*/  @!P0 IMAD.MOV.U32 R28, RZ, RZ, R22 ;  /* 0x000000ffff1c8224 */ /* 0x000fe400078e0016 */
[----:B------:R-:W-:-:S05]  /*1410*/  VIADD R21, R3, 0xffffffff ;  /* 0xffffffff03157836 */ /* 0x000fca0000000000 */
[----:B------:R-:W-:-:S13]  /*1420*/  ISETP.GT.U32.AND P1, PT, R21, 0x7feffffe, PT ;  /* 0x7feffffe1500780c */ /* 0x000fda0003f24070 */
[----:B------:R-:W-:Y:S05]  /*1430*/  @P1 BRA `(.L_x_123) ;  /* 0x0000000400041947 */ /* 0x000fea0003800000 */
[----:B------:R-:W-:Y:S01]  /*1440*/  LOP3.LUT R21, R3, 0xfffff, RZ, 0xc0, !PT ;  /* 0x000fffff03157812 */ /* 0x000fe200078ec0ff */
[----:B------:R-:W-:Y:S01]  /*1450*/  IMAD.MOV.U32 R22, RZ, RZ, R28 ;  /* 0x000000ffff167224 */ /* 0x000fe200078e001c */
[----:B------:R-:W-:Y:S01]  /*1460*/  UMOV UR4, 0x3ae80f1e ;  /* 0x3ae80f1e00047882 */ /* 0x000fe20000000000 */
[----:B------:R-:W-:Y:S01]  /*1470*/  IMAD.MOV.U32 R24, RZ, RZ, RZ ;  /* 0x000000ffff187224 */ /* 0x000fe200078e00ff */
[----:B------:R-:W-:Y:S01]  /*1480*/  LOP3.LUT R23, R21, 0x3ff00000, RZ, 0xfc, !PT ;  /* 0x3ff0000015177812 */ /* 0x000fe200078efcff */
[----:B------:R-:W-:Y:S01]  /*1490*/  IMAD.MOV.U32 R34, RZ, RZ, -0x748574fc ;  /* 0x8b7a8b04ff227424 */ /* 0x000fe200078e00ff */
        /* <DEDUP_REMOVED lines=36> */
[----:B------:R-:W-:-:S05]  /*16e0*/  DMUL R34, R24, R34 ;  /* 0x0000002218227228 */ /* 0x000fca0000000000 */
        /* <DEDUP_REMOVED lines=11> */
[----:B------:R-:W-:Y:S02]  /*17a0*/  UMOV UR5, 0x3fe62e42 ;  /* 0x3fe62e4200057882 */ /* 0x000fe40000000000 */
[----:B------:R-:W-:Y:S01]  /*17b0*/  DFMA R38, R20, -UR4, R22 ;  /* 0x8000000414267c2b */ /* 0x000fe20008000016 */
[----:B------:R-:W-:Y:S01]  /*17c0*/  UMOV UR4, 0x3b39803f ;  /* 0x3b39803f00047882 */ /* 0x000fe20000000000 */
[----:B------:R-:W-:Y:S02]  /*17d0*/  UMOV UR5, 0x3c7abc9e ;  /* 0x3c7abc9e00057882 */ /* 0x000fe40000000000 */
[----:B------:R-:W-:-:S04]  /*17e0*/  DMUL R32, R28, R32 ;  /* 0x000000201c207228 */ /* 0x000fc80000000000 */
[----:B------:R-:W-:-:S04]  /*17f0*/  DADD R38, -R26, R38 ;  /* 0x000000001a267229 */ /* 0x000fc80000000126 */
[----:B------:R-:W-:-:S08]  /*1800*/  DFMA R32, R26, R32, R34 ;  /* 0x000000201a20722b */ /* 0x000fd00000000022 */
[----:B------:R-:W-:-:S08]  /*1810*/  DADD R32, R32, -R38 ;  /* 0x0000000020207229 */ /* 0x000fd00000000826 */
[----:B------:R-:W-:-:S08]  /*1820*/  DFMA R32, R20, UR4, R32 ;  /* 0x0000000414207c2b */ /* 0x000fd00008000020 */
[----:B------:R-:W-:Y:S01]  /*1830*/  DADD R22, R22, R32 ;  /* 0x0000000016167229 */ /* 0x000fe20000000020 */
[----:B------:R-:W-:Y:S10]  /*1840*/  BRA `(.L_x_124) ;  /* 0x0000000000187947 */ /* 0x000ff40003800000 */
.L_x_123:
[----:B------:R-:W-:Y:S01]  /*1850*/  IMAD.MOV.U32 R20, RZ, RZ, 0x0 ;  /* 0x00000000ff147424 */ /* 0x000fe200078e00ff */
[----:B------:R-:W-:Y:S01]  /*1860*/  LOP3.LUT P0, RZ, R23, 0x7fffffff, RZ, 0xc0, !PT ;  /* 0x7fffffff17ff7812 */ /* 0x000fe2000780c0ff */
[----:B------:R-:W-:-:S06]  /*1870*/  IMAD.MOV.U32 R21, RZ, RZ, 0x7ff00000 ;  /* 0x7ff00000ff157424 */ /* 0x000fcc00078e00ff */
[----:B------:R-:W-:-:S10]  /*1880*/  DFMA R20, R22, R20, +INF ;  /* 0x7ff000001614742b */ /* 0x000fd40000000014 */
[----:B------:R-:W-:Y:S02]  /*1890*/  FSEL R22, R20, RZ, P0 ;  /* 0x000000ff14167208 */ /* 0x000fe40000000000 */
[----:B------:R-:W-:-:S07]  /*18a0*/  FSEL R23, R21, -QNAN , P0 ;  /* 0xfff0000015177808 */ /* 0x000fce0000000000 */
.L_x_124:
[----:B------:R-:W-:Y:S05]  /*18b0*/  BSYNC.RECONVERGENT B0 ;  /* 0x0000000000007941 */ /* 0x000fea0003800200 */
.L_x_122:
[----:B------:R-:W-:Y:S01]  /*18c0*/  UMOV UR4, 0x54442eea ;  /* 0x54442eea00047882 */ /* 0x000fe20000000000 */
[----:B------:R-:W-:Y:S01]  /*18d0*/  UMOV UR5, 0x401921fb ;  /* 0x401921fb00057882 */ /* 0x000fe20000000000 */
[----:B------:R-:W-:Y:S01]  /*18e0*/  BSSY.RECONVERGENT B0, `(.L_x_125) ;  /* 0x0000020000007945 */ /* 0x000fe20003800200 */
[----:B------:R-:W-:Y:S02]  /*18f0*/  DMUL R42, R4, UR4 ;  /* 0x00000004042a7c28 */ /* 0x000fe40008000000 */
[----:B------:R-:W-:-:S06]  /*1900*/  DMUL R4, R22, -2 ;  /* 0xc000000016047828 */ /* 0x000fcc0000000000 */
[----:B------:R-:W-:-:S14]  /*1910*/  DSETP.NEU.AND P0, PT, R42, +INF , PT ;  /* 0x7ff000002a00742a */ /* 0x000fdc0003f0d000 */
[----:B------:R-:W-:Y:S01]  /*1920*/  @!P0 DMUL R28, RZ, +INF ;  /* 0x7ff00000ff1c8828 */ /* 0x000fe20000000000 */
[----:B------:R-:W-:Y:S01]  /*1930*/  @!P0 IMAD.MOV.U32 R3, RZ, RZ, 0x1 ;  /* 0x00000001ff038424 */ /* 0x000fe200078e00ff */
[----:B------:R-:W-:Y:S09]  /*1940*/  @!P0 BRA `(.L_x_126) ;  /* 0x0000000000648947 */ /* 0x000ff20003800000 */
[----:B------:R-:W-:Y:S01]  /*1950*/  UMOV UR4, 0x6dc9c883 ;  /* 0x6dc9c88300047882 */ /* 0x000fe20000000000 */
[----:B------:R-:W-:Y:S01]  /*1960*/  UMOV UR5, 0x3fe45f30 ;  /* 0x3fe45f3000057882 */ /* 0x000fe20000000000 */
[C---:B------:R-:W-:Y:S01]  /*1970*/  DSETP.GE.AND P0, PT, R42.reuse, 2.14748364800000000000e+09, PT ;  /* 0x41e000002a00742a */ /* 0x040fe20003f06000 */
        /* <DEDUP_REMOVED lines=19> */
[----:B------:R-:W-:-:S07]  /*1ab0*/  IMAD.MOV.U32 R29, RZ, RZ, R23 ;  /* 0x000000ffff1d7224 */ /* 0x000fce00078e0017 */
.L_x_128:
[----:B------:R-:W-:Y:S05]  /*1ac0*/  BSYNC.RECONVERGENT B1 ;  /* 0x0000000000017941 */ /* 0x000fea0003800200 */
.L_x_127:
[----:B------:R-:W-:-:S07]  /*1ad0*/  VIADD R3, R3, 0x1 ;  /* 0x0000000103037836 */ /* 0x000fce0000000000 */
.L_x_126:
[----:B------:R-:W-:Y:S05]  /*1ae0*/  BSYNC.RECONVERGENT B0 ;  /* 0x0000000000007941 */ /* 0x000fea0003800200 */
.L_x_125:
        /* <DEDUP_REMOVED lines=10> */
[----:B------:R-:W-:Y:S01]  /*1b90*/  BSSY.RECONVERGENT B0, `(.L_x_129) ;  /* 0x000002c000007945 */ /* 0x000fe20003800200 */
[----:B------:R-:W-:Y:S01]  /*1ba0*/  IMAD.MOV.U32 R43, RZ, RZ, 0x3da8ff83 ;  /* 0x3da8ff83ff2b7424 */ /* 0x000fe200078e00ff */
[----:B------:R-:W-:Y:S01]  /*1bb0*/  ISETP.NE.U32.AND P0, PT, R38, 0x1, PT ;  /* 0x000000012600780c */ /* 0x000fe20003f05070 */
[----:B------:R-:W-:-:S03]  /*1bc0*/  DMUL R38, R28, R28 ;  /* 0x0000001c1c267228 */ /* 0x000fc60000000000 */
[----:B------:R-:W-:Y:S02]  /*1bd0*/  FSEL R42, R42, -8.06006814911005101289e+34, !P0 ;  /* 0xf9785eba2a2a7808 */ /* 0x000fe40004000000 */
[----:B------:R-:W-:-:S06]  /*1be0*/  FSEL R43, -R43, 0.11223486810922622681, !P0 ;  /* 0x3de5db652b2b7808 */ /* 0x000fcc0004000100 */
[----:B--2---:R-:W-:Y:S01]  /*1bf0*/  DFMA R42, R38, R42, R20 ;  /* 0x0000002a262a722b */ /* 0x004fe20000000014 */
[----:B------:R-:W0:Y:S01]  /*1c00*/  MUFU.RSQ64H R21, R5 ;  /* 0x0000000500157308 */ /* 0x000e220000001c00 */
[----:B------:R-:W-:-:S06]  /*1c10*/  VIADD R20, R5, 0xfcb00000 ;  /* 0xfcb0000005147836 */ /* 0x000fcc0000000000 */
[----:B------:R-:W-:Y:S01]  /*1c20*/  DFMA R22, R38, R42, R22 ;  /* 0x0000002a2616722b */ /* 0x000fe20000000016 */
[----:B------:R-:W-:-:S07]  /*1c30*/  ISETP.GE.U32.AND P1, PT, R20, 0x7ca00000, PT ;  /* 0x7ca000001400780c */ /* 0x000fce0003f26070 */
[----:B---3--:R-:W-:Y:S02]  /*1c40*/  DFMA R22, R38, R22, R24 ;  /* 0x000000162616722b */ /* 0x008fe40000000018 */
[----:B0-----:R-:W-:-:S06]  /*1c50*/  DMUL R24, R20, R20 ;  /* 0x0000001414187228 */ /* 0x001fcc0000000000 */
[----:B------:R-:W-:Y:S01]  /*1c60*/  DFMA R22, R38, R22, R26 ;  /* 0x000000162616722b */ /* 0x000fe2000000001a */
[----:B------:R-:W-:Y:S01]  /*1c70*/  IMAD.MOV.U32 R26, RZ, RZ, 0x0 ;  /* 0x00000000ff1a7424 */ /* 0x000fe200078e00ff */
[----:B------:R-:W-:Y:S01]  /*1c80*/  DFMA R24, R4, -R24, 1 ;  /* 0x3ff000000418742b */ /* 0x000fe20000000818 */
[----:B------:R-:W-:-:S05]  /*1c90*/  IMAD.MOV.U32 R27, RZ, RZ, 0x3fd80000 ;  /* 0x3fd80000ff1b7424 */ /* 0x000fca00078e00ff */
[----:B----4-:R-:W-:Y:S02]  /*1ca0*/  DFMA R22, R38, R22, R32 ;  /* 0x000000162616722b */ /* 0x010fe40000000020 */
[----:B------:R-:W-:Y:S02]  /*1cb0*/  DFMA R26, R24, R26, 0.5 ;  /* 0x3fe00000181a742b */ /* 0x000fe4000000001a */
[----:B------:R-:W-:-:S04]  /*1cc0*/  DMUL R24, R20, R24 ;  /* 0x0000001814187228 */ /* 0x000fc80000000000 */
[----:B------:R-:W-:-:S04]  /*1cd0*/  DFMA R34, R38, R22, R34 ;  /* 0x000000162622722b */ /* 0x000fc80000000022 */
[----:B------:R-:W-:-:S04]  /*1ce0*/  DFMA R22, R26, R24, R20 ;  /* 0x000000181a16722b */ /* 0x000fc80000000014 */
[----:B------:R-:W-:Y:S02]  /*1cf0*/  DFMA R24, R34, R28, R28 ;  /* 0x0000001c2218722b */ /* 0x000fe4000000001c */
[----:B------:R-:W-:Y:S02]  /*1d00*/  DFMA R34, R38, R34, 1 ;  /* 0x3ff000002622742b */ /* 0x000fe40000000022 */
[----:B------:R-:W-:Y:S02]  /*1d10*/  DMUL R28, R4, R22 ;  /* 0x00000016041c7228 */ /* 0x000fe40000000000 */
[----:B------:R-:W-:Y:S02]  /*1d20*/  VIADD R33, R23, 0xfff00000 ;  /* 0xfff0000017217836 */ /* 0x000fe40000000000 */
[----:B------:R-:W-:-:S04]  /*1d30*/  IMAD.MOV.U32 R32, RZ, RZ, R22 ;  /* 0x000000ffff207224 */ /* 0x000fc800078e0016 */
[----:B------:R-:W-:Y:S02]  /*1d40*/  FSEL R38, R34, R24, !P0 ;  /* 0x0000001822267208 */ /* 0x000fe40004000000 */
[----:B------:R-:W-:Y:S01]  /*1d50*/  FSEL R39, R35, R25, !P0 ;  /* 0x0000001923277208 */ /* 0x000fe20004000000 */
[----:B------:R-:W-:Y:S01]  /*1d60*/  DFMA R34, R28, -R28, R4 ;  /* 0x8000001c1c22722b */ /* 0x000fe20000000004 */
[----:B------:R-:W-:-:S04]  /*1d70*/  LOP3.LUT P0, RZ, R3, 0x2, RZ, 0xc0, !PT ;  /* 0x0000000203ff7812 */ /* 0x000fc8000780c0ff */
[----:B------:R-:W-:-:S03]  /*1d80*/  DADD R24, RZ, -R38 ;  /* 0x00000000ff187229 */ /* 0x000fc60000000826 */
[----:B------:R-:W-:-:S07]  /*1d90*/  DFMA R26, R34, R32, R28 ;  /* 0x00000020221a722b */ /* 0x000fce000000001c */
[----:B------:R-:W-:Y:S02]  /*1da0*/  FSEL R24, R38, R24, !P0 ;  /* 0x0000001826187208 */ /* 0x000fe40004000000 */
[----:B------:R-:W-:Y:S01]  /*1db0*/  FSEL R25, R39, R25, !P0 ;  /* 0x0000001927197208 */ /* 0x000fe20004000000 */
[----:B------:R-:W-:Y:S06]  /*1dc0*/  @!P1 BRA `(.L_x_130) ;  /* 0x0000000000209947 */ /* 0x000fec0003800000 */
[----:B------:R-:W-:Y:S02]  /*1dd0*/  IMAD.MOV.U32 R26, RZ, RZ, R22 ;  /* 0x000000ffff1a7224 */ /* 0x000fe400078e0016 */
[----:B------:R-:W-:Y:S01]  /*1de0*/  IMAD.MOV.U32 R3, RZ, RZ, R4 ;  /* 0x000000ffff037224 */ /* 0x000fe200078e0004 */
[----:B------:R-:W-:Y:S01]  /*1df0*/  MOV R4, 0x1e50 ;  /* 0x00001e5000047802 */ /* 0x000fe20000000f00 */
[----:B------:R-:W-:Y:S02]  /*1e00*/  IMAD.MOV.U32 R32, RZ, RZ, R28 ;  /* 0x000000ffff207224 */ /* 0x000fe400078e001c */
[----:B------:R-:W-:Y:S02]  /*1e10*/  IMAD.MOV.U32 R39, RZ, RZ, R29 ;  /* 0x000000ffff277224 */ /* 0x000fe400078e001d */
[----:B------:R-:W-:Y:S02]  /*1e20*/  IMAD.MOV.U32 R22, RZ, RZ, R20 ;  /* 0x000000ffff167224 */ /* 0x000fe400078e0014 */
[----:B------:R-:W-:-:S07]  /*1e30*/  IMAD.MOV.U32 R27, RZ, RZ, R33 ;  /* 0x000000ffff1b7224 */ /* 0x000fce00078e0021 */
[----:B-----5:R-:W-:Y:S05]  /*1e40*/  CALL.REL.NOINC `($__internal_2_$__cuda_sm20_dsqrt_rn_f64_mediumpath_v1) ;  /* 0x0000000c00b87944 */ /* 0x020fea0003c00000 */
.L_x_130:
[----:B------:R-:W-:Y:S05]  /*1e50*/  BSYNC.RECONVERGENT B0 ;  /* 0x0000000000007941 */ /* 0x000fea0003800200 */
.L_x_129:
[----:B------:R-:W0:Y:S01]  /*1e60*/  LDCU UR10, c[0x0][0x3c4] ;  /* 0x00007880ff0a77ac */ /* 0x000e220008000800 */
[----:B------:R-:W1:Y:S01]  /*1e70*/  LDC.64 R32, c[0x0][0x3c0] ;  /* 0x0000f000ff207b82 */ /* 0x000e620000000a00 */
[----:B------:R-:W-:Y:S01]  /*1e80*/  IMAD.MOV.U32 R20, RZ, RZ, 0x1 ;  /* 0x00000001ff147424 */ /* 0x000fe200078e00ff */
[----:B------:R-:W2:Y:S01]  /*1e90*/  LDCU.64 UR6, c[0x0][0x3d0] ;  /* 0x00007a00ff0677ac */ /* 0x000ea20008000a00 */
[----:B------:R-:W-:-:S05]  /*1ea0*/  UMOV UR4, 0xd55e647c ;  /* 0xd55e647c00047882 */ /* 0x000fca0000000000 */
[----:B------:R-:W3:Y:S01]  /*1eb0*/  LDC.64 R28, c[0x0][0x3c8] ;  /* 0x0000f200ff1c7b82 */ /* 0x000ee20000000a00 */
[----:B------:R-:W-:Y:S01]  /*1ec0*/  UMOV UR5, 0x3b30b0e6 ;  /* 0x3b30b0e600057882 */ /* 0x000fe20000000000 */
[----:B0-----:R-:W1:Y:S02]  /*1ed0*/  MUFU.RCP64H R21, UR10 ;  /* 0x0000000a00157d08 */ /* 0x001e640008001800 */
[----:B-1----:R-:W-:-:S08]  /*1ee0*/  DFMA R4, R20, -R32, 1 ;  /* 0x3ff000001404742b */ /* 0x002fd00000000820 */
[----:B------:R-:W-:Y:S02]  /*1ef0*/  DFMA R22, R4, R4, R4 ;  /* 0x000000040416722b */ /* 0x000fe40000000004 */
[----:B---3--:R-:W-:-:S06]  /*1f00*/  DADD R4, R28, R28 ;  /* 0x000000001c047229 */ /* 0x008fcc000000001c */
[----:B------:R-:W-:Y:S02]  /*1f10*/  DFMA R20, R20, R22, R20 ;  /* 0x000000161414722b */ /* 0x000fe40000000014 */
[----:B------:R-:W-:-:S06]  /*1f20*/  DMUL R4, R4, UR4 ;  /* 0x0000000404047c28 */ /* 0x000fcc0008000000 */
[----:B------:R-:W-:Y:S02]  /*1f30*/  DFMA R28, R20, -R32, 1 ;  /* 0x3ff00000141c742b */ /* 0x000fe40000000820 */
[----:B--2---:R-:W-:-:S06]  /*1f40*/  DMUL R22, R4, UR6 ;  /* 0x0000000604167c28 */ /* 0x004fcc0008000000 */
[----:B------:R-:W-:-:S04]  /*1f50*/  DFMA R28, R20, R28, R20 ;  /* 0x0000001c141c722b */ /* 0x000fc80000000014 */
[----:B------:R-:W-:-:S04]  /*1f60*/  FSETP.GEU.AND P1, PT, |R23|, 6.5827683646048100446e-37, PT ;  /* 0x036000001700780b */ /* 0x000fc80003f2e200 */
[----:B------:R-:W-:-:S08]  /*1f70*/  DMUL R4, R22, R28 ;  /* 0x0000001c16047228 */ /* 0x000fd00000000000 */
[----:B------:R-:W-:-:S08]  /*1f80*/  DFMA R20, R4, -R32, R22 ;  /* 0x800000200414722b */ /* 0x000fd00000000016 */
[----:B------:R-:W-:Y:S02]  /*1f90*/  DFMA R4, R28, R20, R4 ;  /* 0x000000141c04722b */ /* 0x000fe40000000004 */
[----:B------:R-:W-:-:S08]  /*1fa0*/  DMUL R20, R26, R24 ;  /* 0x000000181a147228 */ /* 0x000fd00000000000 */
[----:B------:R-:W-:-:S05]  /*1fb0*/  FFMA R3, RZ, UR10, R5 ;  /* 0x0000000aff037c23 */ /* 0x000fca0008000005 */
[----:B------:R-:W-:-:S13]  /*1fc0*/  FSETP.GT.AND P0, PT, |R3|, 1.469367938527859385e-39, PT ;  /* 0x001000000300780b */ /* 0x000fda0003f04200 */
[----:B------:R-:W-:Y:S05]  /*1fd0*/  @P0 BRA P1, `(.L_x_131) ;  /* 0x00000000001c0947 */ /* 0x000fea0000800000 */
[----:B------:R-:W0:Y:S01]  /*1fe0*/  LDCU.64 UR4, c[0x0][0x3c0] ;  /* 0x00007800ff0477ac */ /* 0x000e220008000a00 */
[----:B------:R-:W-:Y:S01]  /*1ff0*/  IMAD.MOV.U32 R26, RZ, RZ, R22 ;  /* 0x000000ffff1a7224 */ /* 0x000fe200078e0016 */
[----:B------:R-:W-:Y:S01]  /*2000*/  MOV R28, 0x2050 ;  /* 0x00002050001c7802 */ /* 0x000fe20000000f00 */
[----:B------:R-:W-:Y:S02]  /*2010*/  IMAD.MOV.U32 R27, RZ, RZ, R23 ;  /* 0x000000ffff1b7224 */ /* 0x000fe400078e0017 */
[----:B0-----:R-:W-:Y:S02]  /*2020*/  IMAD.U32 R24, RZ, RZ, UR4 ;  /* 0x00000004ff187e24 */ /* 0x001fe4000f8e00ff */
[----:B------:R-:W-:-:S07]  /*2030*/  IMAD.U32 R25, RZ, RZ, UR5 ;  /* 0x00000005ff197e24 */ /* 0x000fce000f8e00ff */
[----:B-----5:R-:W-:Y:S05]  /*2040*/  CALL.REL.NOINC `($__internal_1_$__cuda_sm20_div_rn_f64_full) ;  /* 0x0000000400c47944 */ /* 0x020fea0003c00000 */
.L_x_131:
[----:B------:R-:W0:Y:S01]  /*2050*/  MUFU.RSQ64H R23, R5 ;  /* 0x0000000500177308 */ /* 0x000e220000001c00 */
[----:B------:R-:W-:Y:S01]  /*2060*/  VIADD R22, R5, 0xfcb00000 ;  /* 0xfcb0000005167836 */ /* 0x000fe20000000000 */
[----:B------:R-:W-:Y:S01]  /*2070*/  BSSY.RECONVERGENT B0, `(.L_x_132) ;  /* 0x0000015000007945 */ /* 0x000fe20003800200 */
[----:B------:R-:W-:Y:S02]  /*2080*/  IMAD.MOV.U32 R26, RZ, RZ, 0x0 ;  /* 0x00000000ff1a7424 */ /* 0x000fe400078e00ff */
[----:B------:R-:W-:Y:S01]  /*2090*/  IMAD.MOV.U32 R27, RZ, RZ, 0x3fd80000 ;  /* 0x3fd80000ff1b7424 */ /* 0x000fe200078e00ff */
[----:B------:R-:W-:Y:S01]  /*20a0*/  ISETP.GE.U32.AND P0, PT, R22, 0x7ca00000, PT ;  /* 0x7ca000001600780c */ /* 0x000fe20003f06070 */
[----:B0-----:R-:W-:-:S08]  /*20b0*/  DMUL R24, R22, R22 ;  /* 0x0000001616187228 */ /* 0x001fd00000000000 */
[----:B------:R-:W-:-:S08]  /*20c0*/  DFMA R24, -R24, R4, 1 ;  /* 0x3ff000001818742b */ /* 0x000fd00000000104 */
[----:B------:R-:W-:Y:S02]  /*20d0*/  DFMA R26, R24, R26, 0.5 ;  /* 0x3fe00000181a742b */ /* 0x000fe4000000001a */
[----:B------:R-:W-:-:S08]  /*20e0*/  DMUL R24, R22, R24 ;  /* 0x0000001816187228 */ /* 0x000fd00000000000 */
[----:B------:R-:W-:-:S08]  /*20f0*/  DFMA R28, R26, R24, R22 ;  /* 0x000000181a1c722b */ /* 0x000fd00000000016 */
[----:B------:R-:W-:Y:S02]  /*2100*/  DMUL R32, R28, R4 ;  /* 0x000000041c207228 */ /* 0x000fe40000000000 */
[----:B------:R-:W-:Y:S02]  /*2110*/  VIADD R25, R29, 0xfff00000 ;  /* 0xfff000001d197836 */ /* 0x000fe40000000000 */
[----:B------:R-:W-:-:S04]  /*2120*/  IMAD.MOV.U32 R24, RZ, RZ, R28 ;  /* 0x000000ffff187224 */ /* 0x000fc800078e001c */
[----:B------:R-:W-:-:S08]  /*2130*/  DFMA R34, R32, -R32, R4 ;  /* 0x800000202022722b */ /* 0x000fd00000000004 */
[----:B------:R-:W-:Y:S01]  /*2140*/  DFMA R26, R34, R24, R32 ;  /* 0x00000018221a722b */ /* 0x000fe20000000020 */
[----:B------:R-:W-:Y:S10]  /*2150*/  @!P0 BRA `(.L_x_133) ;  /* 0x0000000000188947 */ /* 0x000ff40003800000 */
[----:B------:R-:W-:Y:S01]  /*2160*/  IMAD.MOV.U32 R3, RZ, RZ, R4 ;  /* 0x000000ffff037224 */ /* 0x000fe200078e0004 */
[----:B------:R-:W-:Y:S01]  /*2170*/  MOV R4, 0x21c0 ;  /* 0x000021c000047802 */ /* 0x000fe20000000f00 */
[----:B------:R-:W-:Y:S02]  /*2180*/  IMAD.MOV.U32 R26, RZ, RZ, R28 ;  /* 0x000000ffff1a7224 */ /* 0x000fe400078e001c */
[----:B------:R-:W-:Y:S02]  /*2190*/  IMAD.MOV.U32 R39, RZ, RZ, R33 ;  /* 0x000000ffff277224 */ /* 0x000fe400078e0021 */
[----:B------:R-:W-:-:S07]  /*21a0*/  IMAD.MOV.U32 R27, RZ, RZ, R25 ;  /* 0x000000ffff1b7224 */ /* 0x000fce00078e0019 */
[----:B-----5:R-:W-:Y:S05]  /*21b0*/  CALL.REL.NOINC `($__internal_2_$__cuda_sm20_dsqrt_rn_f64_mediumpath_v1) ;  /* 0x0000000800dc7944 */ /* 0x020fea0003c00000 */
.L_x_133:
[----:B------:R-:W-:Y:S05]  /*21c0*/  BSYNC.RECONVERGENT B0 ;  /* 0x0000000000007941 */ /* 0x000fea0003800200 */
.L_x_132:
[----:B------:R-:W2:Y:S01]  /*21d0*/  LDG.E.64.CONSTANT R16, desc[UR8][R16.64] ;  /* 0x0000000810107981 */ /* 0x000ea2000c1e9b00 */
[----:B------:R-:W0:Y:S01]  /*21e0*/  LDCU.128 UR4, c[0x0][0x3c0] ;  /* 0x00007800ff0477ac */ /* 0x000e220008000c00 */
[----:B------:R-:W1:Y:S01]  /*21f0*/  LDC.64 R4, c[0x0][0x3b0] ;  /* 0x0000ec00ff047b82 */ /* 0x000e620000000a00 */
[----:B------:R-:W-:Y:S07]  /*2200*/  BSSY.RECONVERGENT B0, `(.L_x_134) ;  /* 0x000004e000007945 */ /* 0x000fee0003800200 */
[----:B------:R-:W3:Y:S08]  /*2210*/  LDC.64 R22, c[0x0][0x3a8] ;  /* 0x0000ea00ff167b82 */ /* 0x000ef00000000a00 */
[----:B------:R-:W4:Y:S01]  /*2220*/  LDC.64 R24, c[0x0][0x3a0] ;  /* 0x0000e800ff187b82 */ /* 0x000f220000000a00 */
[----:B0----5:R-:W-:Y:S01]  /*2230*/  DFMA R8, -R36, UR6, R8 ;  /* 0x0000000624087c2b */ /* 0x021fe20008000108 */
[----:B-1----:R-:W-:-:S07]  /*2240*/  IMAD.WIDE R4, R0, 0x8, R4 ;  /* 0x0000000800047825 */ /* 0x002fce00078e0204 */
[----:B------:R-:W-:Y:S01]  /*2250*/  DFMA R20, R20, R26, R8 ;  /* 0x0000001a1414722b */ /* 0x000fe20000000008 */
[----:B---3--:R-:W-:-:S07]  /*2260*/  IMAD.WIDE R22, R0, 0x8, R22 ;  /* 0x0000000800167825 */ /* 0x008fce00078e0216 */
[----:B------:R-:W-:Y:S01]  /*2270*/  DFMA R36, R20, UR4, R36 ;  /* 0x0000000414247c2b */ /* 0x000fe20008000024 */
[----:B------:R0:W-:Y:S06]  /*2280*/  STG.E.64 desc[UR8][R4.64], R20 ;  /* 0x0000001404007986 */ /* 0x0001ec000c101b08 */
[----:B------:R0:W-:Y:S01]  /*2290*/  STG.E.64 desc[UR8][R22.64], R36 ;  /* 0x0000002416007986 */ /* 0x0001e2000c101b08 */
[----:B--2---:R-:W-:Y:S01]  /*22a0*/  DFMA R8, R36, UR4, R16 ;  /* 0x0000000424087c2b */ /* 0x004fe20008000010 */
[----:B----4-:R-:W-:-:S06]  /*22b0*/  IMAD.WIDE R16, R0, 0x8, R24 ;  /* 0x0000000800107825 */ /* 0x010fcc00078e0218 */
[----:B------:R0:W-:Y:S01]  /*22c0*/  STG.E.64 desc[UR8][R16.64], R8 ;  /* 0x0000000810007986 */ /* 0x0001e2000c101b08 */
[----:B------:R-:W-:-:S14]  /*22d0*/  DSETP.GEU.AND P0, PT, R8, RZ, PT ;  /* 0x000000ff0800722a */ /* 0x000fdc0003f0e000 */
[----:B0-----:R-:W-:Y:S05]  /*22e0*/  @P0 BRA `(.L_x_135) ;  /* 0x0000000000780947 */ /* 0x001fea0003800000 */
[----:B------:R-:W0:Y:S01]  /*22f0*/  MUFU.RCP64H R5, -6.283184051513671875 ;  /* 0xc01921fb00057908 */ /* 0x000e220000001800 */
[----:B------:R-:W-:Y:S01]  /*2300*/  IMAD.MOV.U32 R22, RZ, RZ, 0x54442eea ;  /* 0x54442eeaff167424 */ /* 0x000fe200078e00ff */
[----:B------:R-:W-:Y:S01]  /*2310*/  FSETP.GEU.AND P1, PT, |R9|, 6.5827683646048100446e-37, PT ;  /* 0x036000000900780b */ /* 0x000fe20003f2e200 */
[----:B------:R-:W-:Y:S01]  /*2320*/  IMAD.MOV.U32 R23, RZ, RZ, 0x401921fb ;  /* 0x401921fbff177424 */ /* 0x000fe200078e00ff */
[----:B------:R-:W-:Y:S01]  /*2330*/  BSSY.RECONVERGENT B1, `(.L_x_136) ;  /* 0x0000013000017945 */ /* 0x000fe20003800200 */
[----:B------:R-:W-:-:S06]  /*2340*/  IMAD.MOV.U32 R4, RZ, RZ, 0x1 ;  /* 0x00000001ff047424 */ /* 0x000fcc00078e00ff */
[----:B0-----:R-:W-:-:S08]  /*2350*/  DFMA R20, R4, R22, 1 ;  /* 0x3ff000000414742b */ /* 0x001fd00000000016 */
[----:B------:R-:W-:-:S08]  /*2360*/  DFMA R20, R20, R20, R20 ;  /* 0x000000141414722b */ /* 0x000fd00000000014 */
[----:B------:R-:W-:-:S08]  /*2370*/  DFMA R20, R4, R20, R4 ;  /* 0x000000140414722b */ /* 0x000fd00000000004 */
[----:B------:R-:W-:-:S08]  /*2380*/  DFMA R4, R20, R22, 1 ;  /* 0x3ff000001404742b */ /* 0x000fd00000000016 */
[----:B------:R-:W-:-:S08]  /*2390*/  DFMA R4, R20, R4, R20 ;  /* 0x000000041404722b */ /* 0x000fd00000000014 */
[----:B------:R-:W-:-:S08]  /*23a0*/  DMUL R20, R8, R4 ;  /* 0x0000000408147228 */ /* 0x000fd00000000000 */
[----:B------:R-:W-:-:S08]  /*23b0*/  DFMA R22, R20, R22, R8 ;  /* 0x000000161416722b */ /* 0x000fd00000000008 */
[----:B------:R-:W-:-:S10]  /*23c0*/  DFMA R4, R4, R22, R20 ;  /* 0x000000160404722b */ /* 0x000fd40000000014 */
[----:B------:R-:W-:-:S05]  /*23d0*/  FFMA R0, RZ, -2.3926990032196044922, R5 ;  /* 0xc01921fbff007823 */ /* 0x000fca0000000005 */
[----:B------:R-:W-:-:S13]  /*23e0*/  FSETP.GT.AND P0, PT, |R0|, 1.469367938527859385e-39, PT ;  /* 0x001000000000780b */ /* 0x000fda0003f04200 */
[----:B------:R-:W-:Y:S05]  /*23f0*/  @P0 BRA P1, `(.L_x_137) ;  /* 0x0000000000180947 */ /* 0x000fea0000800000 */
[----:B------:R-:W-:Y:S01]  /*2400*/  IMAD.MOV.U32 R26, RZ, RZ, R8 ;  /* 0x000000ffff1a7224 */ /* 0x000fe200078e0008 */
[----:B------:R-:W-:Y:S01]  /*2410*/  MOV R28, 0x2460 ;  /* 0x00002460001c7802 */ /* 0x000fe20000000f00 */
[----:B------:R-:W-:Y:S02]  /*2420*/  IMAD.MOV.U32 R27, RZ, RZ, R9 ;  /* 0x000000ffff1b7224 */ /* 0x000fe400078e0009 */
[----:B------:R-:W-:Y:S02]  /*2430*/  IMAD.MOV.U32 R24, RZ, RZ, 0x54442eea ;  /* 0x54442eeaff187424 */ /* 0x000fe400078e00ff */
[----:B------:R-:W-:-:S07]  /*2440*/  IMAD.MOV.U32 R25, RZ, RZ, -0x3fe6de05 ;  /* 0xc01921fbff197424 */ /* 0x000fce00078e00ff */
[----:B------:R-:W-:Y:S05]  /*2450*/  CALL.REL.NOINC `($__internal_1_$__cuda_sm20_div_rn_f64_full) ;  /* 0x0000000000c07944 */ /* 0x000fea0003c00000 */
.L_x_137:
[----:B------:R-:W-:Y:S05]  /*2460*/  BSYNC.RECONVERGENT B1 ;  /* 0x0000000000017941 */ /* 0x000fea0003800200 */
.L_x_136:
[----:B------:R-:W0:Y:S01]  /*2470*/  FRND.F64.CEIL R4, R4 ;  /* 0x0000000400047313 */ /* 0x000e220000309800 */
[----:B------:R-:W-:Y:S01]  /*2480*/  UMOV UR4, 0x54442eea ;  /* 0x54442eea00047882 */ /* 0x000fe20000000000 */
[----:B------:R-:W-:Y:S02]  /*2490*/  UMOV UR5, 0x401921fb ;  /* 0x401921fb00057882 */ /* 0x000fe40000000000 */
[----:B0-----:R-:W-:-:S07]  /*24a0*/  DFMA R8, R4, UR4, R8 ;  /* 0x0000000404087c2b */ /* 0x001fce0008000008 */
[----:B------:R0:W-:Y:S01]  /*24b0*/  STG.E.64 desc[UR8][R16.64], R8 ;  /* 0x0000000810007986 */ /* 0x0001e2000c101b08 */
[----:B------:R-:W-:Y:S05]  /*24c0*/  BRA `(.L_x_138) ;  /* 0x0000000000847947 */ /* 0x000fea0003800000 */
.L_x_135:
[----:B------:R-:W-:Y:S01]  /*24d0*/  UMOV UR4, 0x54442eea ;  /* 0x54442eea00047882 */ /* 0x000fe20000000000 */
[----:B------:R-:W-:Y:S02]  /*24e0*/  UMOV UR5, 0x401921fb ;  /* 0x401921fb00057882 */ /* 0x000fe40000000000 */
[----:B------:R-:W-:-:S14]  /*24f0*/  DSETP.GE.AND P0, PT, R8, UR4, PT ;  /* 0x0000000408007e2a */ /* 0x000fdc000bf06000 */
[----:B------:R-:W-:Y:S05]  /*2500*/  @!P0 BRA `(.L_x_138) ;  /* 0x0000000000748947 */ /* 0x000fea0003800000 */
[----:B------:R-:W0:Y:S01]  /*2510*/  MUFU.RCP64H R5, 6.283184051513671875 ;  /* 0x401921fb00057908 */ /* 0x000e220000001800 */
[----:B------:R-:W-:Y:S01]  /*2520*/  IMAD.MOV.U32 R22, RZ, RZ, 0x54442eea ;  /* 0x54442eeaff167424 */ /* 0x000fe200078e00ff */
[----:B------:R-:W-:Y:S01]  /*2530*/  FSETP.GEU.AND P1, PT, |R9|, 6.5827683646048100446e-37, PT ;  /* 0x036000000900780b */ /* 0x000fe20003f2e200 */
[----:B------:R-:W-:Y:S01]  /*2540*/  IMAD.MOV.U32 R23, RZ, RZ, 0x401921fb ;  /* 0x401921fbff177424 */ /* 0x000fe200078e00ff */
[----:B------:R-:W-:Y:S01]  /*2550*/  BSSY.RECONVERGENT B1, `(.L_x_139) ;  /* 0x0000013000017945 */ /* 0x000fe20003800200 */
[----:B------:R-:W-:-:S06]  /*2560*/  IMAD.MOV.U32 R4, RZ, RZ, 0x1 ;  /* 0x00000001ff047424 */ /* 0x000fcc00078e00ff */
[----:B0-----:R-:W-:-:S08]  /*2570*/  DFMA R20, R4, -R22, 1 ;  /* 0x3ff000000414742b */ /* 0x001fd00000000816 */
[----:B------:R-:W-:-:S08]  /*2580*/  DFMA R20, R20, R20, R20 ;  /* 0x000000141414722b */ /* 0x000fd00000000014 */
[----:B------:R-:W-:-:S08]  /*2590*/  DFMA R20, R4, R20, R4 ;  /* 0x000000140414722b */ /* 0x000fd00000000004 */
[----:B------:R-:W-:-:S08]  /*25a0*/  DFMA R4, R20, -R22, 1 ;  /* 0x3ff000001404742b */ /* 0x000fd00000000816 */
[----:B------:R-:W-:-:S08]  /*25b0*/  DFMA R4, R20, R4, R20 ;  /* 0x000000041404722b */ /* 0x000fd00000000014 */
[----:B------:R-:W-:-:S08]  /*25c0*/  DMUL R20, R8, R4 ;  /* 0x0000000408147228 */ /* 0x000fd00000000000 */
[----:B------:R-:W-:-:S08]  /*25d0*/  DFMA R22, R20, -R22, R8 ;  /* 0x800000161416722b */ /* 0x000fd00000000008 */
[----:B------:R-:W-:-:S10]  /*25e0*/  DFMA R4, R4, R22, R20 ;  /* 0x000000160404722b */ /* 0x000fd40000000014 */
[----:B------:R-:W-:-:S05]  /*25f0*/  FFMA R0, RZ, 2.3926990032196044922, R5 ;  /* 0x401921fbff007823 */ /* 0x000fca0000000005 */
[----:B------:R-:W-:-:S13]  /*2600*/  FSETP.GT.AND P0, PT, |R0|, 1.469367938527859385e-39, PT ;  /* 0x001000000000780b */ /* 0x000fda0003f04200 */
[----:B------:R-:W-:Y:S05]  /*2610*/  @P0 BRA P1, `(.L_x_140) ;  /* 0x0000000000180947 */ /* 0x000fea0000800000 */
[----:B------:R-:W-:Y:S01]  /*2620*/  IMAD.MOV.U32 R26, RZ, RZ, R8 ;  /* 0x000000ffff1a7224 */ /* 0x000fe200078e0008 */
[----:B------:R-:W-:Y:S01]  /*2630*/  MOV R28, 0x2680 ;  /* 0x00002680001c7802 */ /* 0x000fe20000000f00 */
[----:B------:R-:W-:Y:S02]  /*2640*/  IMAD.MOV.U32 R27, RZ, RZ, R9 ;  /* 0x000000ffff1b7224 */ /* 0x000fe400078e0009 */
[----:B------:R-:W-:Y:S02]  /*2650*/  IMAD.MOV.U32 R24, RZ, RZ, 0x54442eea ;  /* 0x54442eeaff187424 */ /* 0x000fe400078e00ff */
[----:B------:R-:W-:-:S07]  /*2660*/  IMAD.MOV.U32 R25, RZ, RZ, 0x401921fb ;  /* 0x401921fbff197424 */ /* 0x000fce00078e00ff */
[----:B------:R-:W-:Y:S05]  /*2670*/  CALL.REL.NOINC `($__internal_1_$__cuda_sm20_div_rn_f64_full) ;  /* 0x0000000000387944 */ /* 0x000fea0003c00000 */
.L_x_140:
[----:B------:R-:W-:Y:S05]  /*2680*/  BSYNC.RECONVERGENT B1 ;  /* 0x0000000000017941 */ /* 0x000fea0003800200 */
.L_x_139:
[----:B------:R-:W0:Y:S01]  /*2690*/  FRND.F64.FLOOR R4, R4 ;  /* 0x0000000400047313 */ /* 0x000e220000305800 */
[----:B------:R-:W-:Y:S01]  /*26a0*/  UMOV UR4, 0x54442eea ;  /* 0x54442eea00047882 */ /* 0x000fe20000000000 */
[----:B------:R-:W-:Y:S02]  /*26b0*/  UMOV UR5, 0x401921fb ;  /* 0x401921fb00057882 */ /* 0x000fe40000000000 */
[----:B0-----:R-:W-:-:S07]  /*26c0*/  DFMA R8, R4, -UR4, R8 ;  /* 0x8000000404087c2b */ /* 0x001fce0008000008 */
[----:B------:R1:W-:Y:S04]  /*26d0*/  STG.E.64 desc[UR8][R16.64], R8 ;  /* 0x0000000810007986 */ /* 0x0003e8000c101b08 */
.L_x_138:
[----:B------:R-:W-:Y:S05]  /*26e0*/  BSYNC.RECONVERGENT B0 ;  /* 0x0000000000007941 */ /* 0x000fea0003800200 */
.L_x_134:
[----:B------:R-:W-:Y:S04]  /*26f0*/  STG.E.64 desc[UR8][R18.64+0x8], R30 ;  /* 0x0000081e12007986 */ /* 0x000fe8000c101b08 */
[----:B------:R-:W-:Y:S04]  /*2700*/  STG.E.64 desc[UR8][R18.64+0x10], R10 ;  /* 0x0000100a12007986 */ /* 0x000fe8000c101b08 */
[----:B------:R-:W-:Y:S04]  /*2710*/  STG.E.64 desc[UR8][R18.64+0x18], R14 ;  /* 0x0000180e12007986 */ /* 0x000fe8000c101b08 */
[----:B------:R-:W-:Y:S04]  /*2720*/  STG.E.64 desc[UR8][R18.64+0x28], R6 ;  /* 0x0000280612007986 */ /* 0x000fe8000c101b08 */
[----:B------:R-:W-:Y:S04]  /*2730*/  STG.E desc[UR8][R18.64+0x20], R2 ;  /* 0x0000200212007986 */ /* 0x000fe8000c101908 */
[----:B------:R-:W-:Y:S01]  /*2740*/  STG.E.64 desc[UR8][R18.64], R12 ;  /* 0x0000000c12007986 */ /* 0x000fe2000c101b08 */
[----:B------:R-:W-:Y:S05]  /*2750*/  EXIT ;  /* 0x000000000000794d */ /* 0x000fea0003800000 */
        .weak           $__internal_1_$__cuda_sm20_div_rn_f64_full
        .type           $__internal_1_$__cuda_sm20_div_rn_f64_full,@function
        .size           $__internal_1_$__cuda_sm20_div_rn_f64_full,($__internal_2_$__cuda_sm20_dsqrt_rn_f64_mediumpath_v1 - $__internal_1_$__cuda_sm20_div_rn_f64_full)
$__internal_1_$__cuda_sm20_div_rn_f64_full:
[C---:B------:R-:W-:Y:S01]  /*2760*/  FSETP.GEU.AND P0, PT, |R25|.reuse, 1.469367938527859385e-39, PT ;  /* 0x001000001900780b */ /* 0x040fe20003f0e200 */
[----:B------:R-:W-:Y:S01]  /*2770*/  IMAD.MOV.U32 R32, RZ, RZ, 0x1 ;  /* 0x00000001ff207424 */ /* 0x000fe200078e00ff */
[----:B------:R-:W-:Y:S01]  /*2780*/  LOP3.LUT R22, R25, 0x800fffff, RZ, 0xc0, !PT ;  /* 0x800fffff19167812 */ /* 0x000fe200078ec0ff */
[----:B------:R-:W-:Y:S01]  /*2790*/  IMAD.MOV.U32 R29, RZ, RZ, 0x1ca00000 ;  /* 0x1ca00000ff1d7424 */ /* 0x000fe200078e00ff */
[C---:B------:R-:W-:Y:S01]  /*27a0*/  FSETP.GEU.AND P2, PT, |R27|.reuse, 1.469367938527859385e-39, PT ;  /* 0x001000001b00780b */ /* 0x040fe20003f4e200 */
[----:B------:R-:W-:Y:S01]  /*27b0*/  BSSY.RECONVERGENT B2, `(.L_x_141) ;  /* 0x0000053000027945 */ /* 0x000fe20003800200 */
        /* <DEDUP_REMOVED lines=8> */
[----:B------:R-:W-:-:S04]  /*2840*/  @!P2 ISETP.GE.U32.AND P3, PT, R3, R34, PT ;  /* 0x000000220300a20c */ /* 0x000fc80003f66070 */
[----:B------:R-:W-:-:S04]  /*2850*/  @!P2 SEL R35, R29, 0x63400000, !P3 ;  /* 0x634000001d23a807 */ /* 0x000fc80005800000 */
[----:B------:R-:W-:-:S04]  /*2860*/  @!P2 LOP3.LUT R40, R35, 0x80000000, R27, 0xf8, !PT ;  /* 0x800000002328a812 */ /* 0x000fc800078ef81b */
[----:B------:R-:W-:Y:S01]  /*2870*/  @!P2 LOP3.LUT R41, R40, 0x100000, RZ, 0xfc, !PT ;  /* 0x001000002829a812 */ /* 0x000fe200078efcff */
[----:B------:R-:W-:Y:S01]  /*2880*/  @!P2 IMAD.MOV.U32 R40, RZ, RZ, RZ ;  /* 0x000000ffff28a224 */ /* 0x000fe200078e00ff */
[----:B0-----:R-:W-:-:S08]  /*2890*/  DFMA R4, R32, -R22, 1 ;  /* 0x3ff000002004742b */ /* 0x001fd00000000816 */
        /* <DEDUP_REMOVED lines=39> */
[----:B------:R-:W-:Y:S01]  /*2b10*/  IMAD.MOV.U32 R4, RZ, RZ, RZ ;  /* 0x000000ffff047224 */ /* 0x000fe200078e00ff */
[----:B------:R-:W-:-:S05]  /*2b20*/  IADD3 R3, PT, PT, -R3, -0x43300000, RZ ;  /* 0xbcd0000003037810 */ /* 0x000fca0007ffe1ff */
[----:B------:R-:W-:-:S03]  /*2b30*/  DFMA R4, R34, -R4, R32 ;  /* 0x800000042204722b */ /* 0x000fc60000000020 */
[----:B------:R-:W-:-:S07]  /*2b40*/  LOP3.LUT R25, R27, R25, RZ, 0x3c, !PT ;  /* 0x000000191b197212 */ /* 0x000fce00078e3cff */
[----:B------:R-:W-:-:S04]  /*2b50*/  FSETP.NEU.AND P0, PT, |R5|, R3, PT ;  /* 0x000000030500720b */ /* 0x000fc80003f0d200 */
[----:B------:R-:W-:Y:S02]  /*2b60*/  FSEL R34, R26, R34, !P0 ;  /* 0x000000221a227208 */ /* 0x000fe40004000000 */
[----:B------:R-:W-:Y:S01]  /*2b70*/  FSEL R35, R25, R35, !P0 ;  /* 0x0000002319237208 */ /* 0x000fe20004000000 */
[----:B------:R-:W-:Y:S06]  /*2b80*/  BRA `(.L_x_143) ;  /* 0x0000000000547947 */ /* 0x000fec0003800000 */
.L_x_142:
        /* <DEDUP_REMOVED lines=16> */
.L_x_145:
[----:B------:R-:W-:Y:S01]  /*2c90*/  LOP3.LUT R35, R25, 0x80000, RZ, 0xfc, !PT ;  /* 0x0008000019237812 */ /* 0x000fe200078efcff */
[----:B------:R-:W-:Y:S01]  /*2ca0*/  IMAD.MOV.U32 R34, RZ, RZ, R24 ;  /* 0x000000ffff227224 */ /* 0x000fe200078e0018 */
[----:B------:R-:W-:Y:S06]  /*2cb0*/  BRA `(.L_x_143) ;  /* 0x0000000000087947 */ /* 0x000fec0003800000 */
.L_x_144:
[----:B------:R-:W-:Y:S01]  /*2cc0*/  LOP3.LUT R35, R27, 0x80000, RZ, 0xfc, !PT ;  /* 0x000800001b237812 */ /* 0x000fe200078efcff */
[----:B------:R-:W-:-:S07]  /*2cd0*/  IMAD.MOV.U32 R34, RZ, RZ, R26 ;  /* 0x000000ffff227224 */ /* 0x000fce00078e001a */
.L_x_143:
[----:B------:R-:W-:Y:S05]  /*2ce0*/  BSYNC.RECONVERGENT B2 ;  /* 0x0000000000027941 */ /* 0x000fea0003800200 */
.L_x_141:
[----:B------:R-:W-:Y:S02]  /*2cf0*/  IMAD.MOV.U32 R29, RZ, RZ, 0x0 ;  /* 0x00000000ff1d7424 */ /* 0x000fe400078e00ff */
[----:B------:R-:W-:Y:S02]  /*2d00*/  IMAD.MOV.U32 R4, RZ, RZ, R34 ;  /* 0x000000ffff047224 */ /* 0x000fe400078e0022 */
[----:B------:R-:W-:Y:S01]  /*2d10*/  IMAD.MOV.U32 R5, RZ, RZ, R35 ;  /* 0x000000ffff057224 */ /* 0x000fe200078e0023 */
[----:B------:R-:W-:Y:S06]  /*2d20*/  RET.REL.NODEC R28 `(_Z20langevin_step_kernelPKdS0_S0_S0_PdS1_S1_iddddP17curandStateXORWOW) ;  /* 0xffffffd01cb47950 */ /* 0x000fec0003c3ffff */
        .weak           $__internal_2_$__cuda_sm20_dsqrt_rn_f64_mediumpath_v1
        .type           $__internal_2_$__cuda_sm20_dsqrt_rn_f64_mediumpath_v1,@function
        .size           $__internal_2_$__cuda_sm20_dsqrt_rn_f64_mediumpath_v1,($_Z20langevin_step_kernelPKdS0_S0_S0_PdS1_S1_iddddP17curandStateXORWOW$__internal_trig_reduction_slowpathd - $__internal_2_$__cuda_sm20_dsqrt_rn_f64_mediumpath_v1)
$__internal_2_$__cuda_sm20_dsqrt_rn_f64_mediumpath_v1:
[----:B------:R-:W-:Y:S01]  /*2d30*/  ISETP.GE.U32.AND P0, PT, R22, -0x3400000, PT ;  /* 0xfcc000001600780c */ /* 0x000fe20003f06070 */
[----:B------:R-:W-:Y:S01]  /*2d40*/  BSSY.RECONVERGENT B1, `(.L_x_146) ;  /* 0x0000028000017945 */ /* 0x000fe20003800200 */
[----:B------:R-:W-:Y:S02]  /*2d50*/  IMAD.MOV.U32 R22, RZ, RZ, R3 ;  /* 0x000000ffff167224 */ /* 0x000fe400078e0003 */
[----:B------:R-:W-:Y:S02]  /*2d60*/  IMAD.MOV.U32 R23, RZ, RZ, R5 ;  /* 0x000000ffff177224 */ /* 0x000fe400078e0005 */
[----:B------:R-:W-:Y:S02]  /*2d70*/  IMAD.MOV.U32 R28, RZ, RZ, R34 ;  /* 0x000000ffff1c7224 */ /* 0x000fe400078e0022 */
[----:B------:R-:W-:Y:S02]  /*2d80*/  IMAD.MOV.U32 R29, RZ, RZ, R35 ;  /* 0x000000ffff1d7224 */ /* 0x000fe400078e0023 */
[----:B------:R-:W-:-:S03]  /*2d90*/  IMAD.MOV.U32 R33, RZ, RZ, R39 ;  /* 0x000000ffff217224 */ /* 0x000fc600078e0027 */
[----:B------:R-:W-:Y:S05]  /*2da0*/  @!P0 BRA `(.L_x_147) ;  /* 0x0000000000208947 */ /* 0x000fea0003800000 */
[----:B------:R-:W-:-:S10]  /*2db0*/  DFMA.RM R26, R28, R26, R32 ;  /* 0x0000001a1c1a722b */ /* 0x000fd40000004020 */
[----:B------:R-:W-:-:S05]  /*2dc0*/  IADD3 R28, P0, PT, R26, 0x1, RZ ;  /* 0x000000011a1c7810 */ /* 0x000fca0007f1e0ff */
[----:B------:R-:W-:-:S06]  /*2dd0*/  IMAD.X R29, RZ, RZ, R27, P0 ;  /* 0x000000ffff1d7224 */ /* 0x000fcc00000e061b */
[----:B------:R-:W-:-:S08]  /*2de0*/  DFMA.RP R22, -R26, R28, R22 ;  /* 0x0000001c1a16722b */ /* 0x000fd00000008116 */
[----:B------:R-:W-:-:S06]  /*2df0*/  DSETP.GT.AND P0, PT, R22, RZ, PT ;  /* 0x000000ff1600722a */ /* 0x000fcc0003f04000 */
[----:B------:R-:W-:Y:S02]  /*2e00*/  FSEL R26, R28, R26, P0 ;  /* 0x0000001a1c1a7208 */ /* 0x000fe40000000000 */
[----:B------:R-:W-:Y:S01]  /*2e10*/  FSEL R27, R29, R27, P0 ;  /* 0x0000001b1d1b7208 */ /* 0x000fe20000000000 */
[----:B------:R-:W-:Y:S06]  /*2e20*/  BRA `(.L_x_148) ;  /* 0x0000000000647947 */ /* 0x000fec0003800000 */
.L_x_147:
[----:B------:R-:W-:-:S14]  /*2e30*/  DSETP.NE.AND P0, PT, R22, RZ, PT ;  /* 0x000000ff1600722a */ /* 0x000fdc0003f05000 */
[----:B------:R-:W-:Y:S05]  /*2e40*/  @!P0 BRA `(.L_x_149) ;  /* 0x0000000000588947 */ /* 0x000fea0003800000 */
[----:B------:R-:W-:-:S13]  /*2e50*/  ISETP.GE.AND P0, PT, R23, RZ, PT ;  /* 0x000000ff1700720c */ /* 0x000fda0003f06270 */
[----:B------:R-:W-:Y:S02]  /*2e60*/  @!P0 IMAD.MOV.U32 R26, RZ, RZ, 0x0 ;  /* 0x00000000ff1a8424 */ /* 0x000fe400078e00ff */
[----:B------:R-:W-:Y:S01]  /*2e70*/  @!P0 IMAD.MOV.U32 R27, RZ, RZ, -0x80000 ;  /* 0xfff80000ff1b8424 */ /* 0x000fe200078e00ff */
[----:B------:R-:W-:Y:S06]  /*2e80*/  @!P0 BRA `(.L_x_148) ;  /* 0x00000000004c8947 */ /* 0x000fec0003800000 */
[----:B------:R-:W-:-:S13]  /*2e90*/  ISETP.GT.AND P0, PT, R23, 0x7fefffff, PT ;  /* 0x7fefffff1700780c */ /* 0x000fda0003f04270 */
[----:B------:R-:W-:Y:S05]  /*2ea0*/  @P0 BRA `(.L_x_149) ;  /* 0x0000000000400947 */ /* 0x000fea0003800000 */
[----:B------:R-:W-:Y:S01]  /*2eb0*/  DMUL R22, R22, 8.11296384146066816958e+31 ;  /* 0x4690000016167828 */ /* 0x000fe20000000000 */
[----:B------:R-:W-:Y:S02]  /*2ec0*/  IMAD.MOV.U32 R26, RZ, RZ, RZ ;  /* 0x000000ffff1a7224 */ /* 0x000fe400078e00ff */
[----:B------:R-:W-:Y:S02]  /*2ed0*/  IMAD.MOV.U32 R32, RZ, RZ, 0x0 ;  /* 0x00000000ff207424 */ /* 0x000fe400078e00ff */
[----:B------:R-:W-:Y:S01]  /*2ee0*/  IMAD.MOV.U32 R33, RZ, RZ, 0x3fd80000 ;  /* 0x3fd80000ff217424 */ /* 0x000fe200078e00ff */
[----:B------:R-:W0:Y:S02]  /*2ef0*/  MUFU.RSQ64H R27, R23 ;  /* 0x00000017001b7308 */ /* 0x000e240000001c00 */
[----:B0-----:R-:W-:-:S08]  /*2f00*/  DMUL R28, R26, R26 ;  /* 0x0000001a1a1c7228 */ /* 0x001fd00000000000 */
[----:B------:R-:W-:-:S08]  /*2f10*/  DFMA R28, R22, -R28, 1 ;  /* 0x3ff00000161c742b */ /* 0x000fd0000000081c */
[----:B------:R-:W-:Y:S02]  /*2f20*/  DFMA R32, R28, R32, 0.5 ;  /* 0x3fe000001c20742b */ /* 0x000fe40000000020 */
[----:B------:R-:W-:-:S08]  /*2f30*/  DMUL R28, R26, R28 ;  /* 0x0000001c1a1c7228 */ /* 0x000fd00000000000 */
[----:B------:R-:W-:-:S08]  /*2f40*/  DFMA R28, R32, R28, R26 ;  /* 0x0000001c201c722b */ /* 0x000fd0000000001a */
[----:B------:R-:W-:Y:S02]  /*2f50*/  DMUL R26, R22, R28 ;  /* 0x0000001c161a7228 */ /* 0x000fe40000000000 */
[----:B------:R-:W-:-:S06]  /*2f60*/  VIADD R29, R29, 0xfff00000 ;  /* 0xfff000001d1d7836 */ /* 0x000fcc0000000000 */
[----:B------:R-:W-:-:S08]  /*2f70*/  DFMA R32, R26, -R26, R22 ;  /* 0x8000001a1a20722b */ /* 0x000fd00000000016 */
[----:B------:R-:W-:-:S10]  /*2f80*/  DFMA R26, R28, R32, R26 ;  /* 0x000000201c1a722b */ /* 0x000fd4000000001a */
[----:B------:R-:W-:Y:S01]  /*2f90*/  VIADD R27, R27, 0xfcb00000 ;  /* 0xfcb000001b1b7836 */ /* 0x000fe20000000000 */
[----:B------:R-:W-:Y:S06]  /*2fa0*/  BRA `(.L_x_148) ;  /* 0x0000000000047947 */ /* 0x000fec0003800000 */
.L_x_149:
[----:B------:R-:W-:-:S11]  /*2fb0*/  DADD R26, R22, R22 ;  /* 0x00000000161a7229 */ /* 0x000fd60000000016 */
.L_x_148:
[----:B------:R-:W-:Y:S05]  /*2fc0*/  BSYNC.RECONVERGENT B1 ;  /* 0x0000000000017941 */ /* 0x000fea0003800200 */
.L_x_146:
[----:B------:R-:W-:-:S04]  /*2fd0*/  IMAD.MOV.U32 R5, RZ, RZ, 0x0 ;  /* 0x00000000ff057424 */ /* 0x000fc800078e00ff */
[----:B------:R-:W-:Y:S05]  /*2fe0*/  RET.REL.NODEC R4 `(_Z20langevin_step_kernelPKdS0_S0_S0_PdS1_S1_iddddP17curandStateXORWOW) ;  /* 0xffffffd004047950 */ /* 0x000fea0003c3ffff */
        .type           $_Z20langevin_step_kernelPKdS0_S0_S0_PdS1_S1_iddddP17curandStateXORWOW$__internal_trig_reduction_slowpathd,@function
        .size           $_Z20langevin_step_kernelPKdS0_S0_S0_PdS1_S1_iddddP17curandStateXORWOW$__internal_trig_reduction_slowpathd,(.L_x_163 - $_Z20langevin_step_kernelPKdS0_S0_S0_PdS1_S1_iddddP17curandStateXORWOW$__internal_trig_reduction_slowpathd)
$_Z20langevin_step_kernelPKdS0_S0_S0_PdS1_S1_iddddP17curandStateXORWOW$__internal_trig_reduction_slowpathd:
        /* <DEDUP_REMOVED lines=23> */
.L_x_154:
        /* <DEDUP_REMOVED lines=10> */
[----:B------:R-:W-:Y:S02]  /*3200*/  IMAD R27, R48, R26, RZ ;  /* 0x0000001a301b7224 */ /* 0x000fe400078e02ff */
[C---:B------:R-:W-:Y:S02]  /*3210*/  IMAD R28, R49.reuse, R22, RZ ;  /* 0x00000016311c7224 */ /* 0x040fe400078e02ff */
[----:B------:R-:W-:Y:S01]  /*3220*/  IMAD.HI.U32 R29, R49, R26, RZ ;  /* 0x0000001a311d7227 */ /* 0x000fe200078e00ff */
[----:B------:R-:W-:-:S03]  /*3230*/  IADD3 R27, P0, PT, R27, R51, RZ ;  /* 0x000000331b1b7210 */ /* 0x000fc60007f1e0ff */
[-C--:B------:R-:W-:Y:S01]  /*3240*/  IMAD R39, R49, R26.reuse, RZ ;  /* 0x0000001a31277224 */ /* 0x080fe200078e02ff */
        /* <DEDUP_REMOVED lines=14> */
.L_x_153:
[----:B------:R-:W-:-:S07]  /*3330*/  IMAD.MOV.U32 R21, RZ, RZ, R23 ;  /* 0x000000ffff157224 */ /* 0x000fce00078e0017 */
.L_x_152:
[----:B------:R-:W-:Y:S05]  /*3340*/  BSYNC.RECONVERGENT B2 ;  /* 0x0000000000027941 */ /* 0x000fea0003800200 */
.L_x_151:
[----:B------:R-:W-:Y:S01]  /*3350*/  LOP3.LUT P0, R45, R45, 0x3f, RZ, 0xc0, !PT ;  /* 0x0000003f2d2d7812 */ /* 0x000fe2000780c0ff */
[----:B------:R-:W-:-:S04]  /*3360*/  IMAD.IADD R20, R20, 0x1, R21 ;  /* 0x0000000114147824 */ /* 0x000fc800078e0215 */
[----:B------:R-:W-:-:S05]  /*3370*/  IMAD.U32 R47, R20, 0x8, R1 ;  /* 0x00000008142f7824 */ /* 0x000fca00078e0001 */
[----:B------:R0:W-:Y:S04]  /*3380*/  STL.64 [R47+-0x78], R50 ;  /* 0xffff88322f007387 */ /* 0x0001e80000100a00 */
[----:B------:R-:W2:Y:S04]  /*3390*/  @P0 LDL.64 R24, [R1+0x8] ;  /* 0x0000080001180983 */ /* 0x000ea80000100a00 */
[----:B------:R-:W3:Y:S04]  /*33a0*/  LDL.64 R22, [R1+0x10] ;  /* 0x0000100001167983 */ /* 0x000ee80000100a00 */
[----:B------:R-:W4:Y:S01]  /*33b0*/  LDL.64 R20, [R1+0x18] ;  /* 0x0000180001147983 */ /* 0x000f220000100a00 */
        /* <DEDUP_REMOVED lines=11> */
[----:B----4-:R-:W-:Y:S02]  /*3470*/  @P0 SHF.L.U32 R39, R20, R45, RZ ;  /* 0x0000002d14270219 */ /* 0x010fe400000006ff */
        /* <DEDUP_REMOVED lines=25> */
[----:B------:R-:W1:Y:S02]  /*3610*/  FLO.U32 R26, R29 ;  /* 0x0000001d001a7300 */ /* 0x000e6400000e0000 */
[C---:B-1----:R-:W-:Y:S02]  /*3620*/  IADD3 R28, PT, PT, -R26.reuse, 0x1f, RZ ;  /* 0x0000001f1a1c7810 */ /* 0x042fe40007ffe1ff */
[----:B------:R-:W-:-:S03]  /*3630*/  IADD3 R26, PT, PT, -R26, 0x3f, RZ ;  /* 0x0000003f1a1a7810 */ /* 0x000fc60007ffe1ff */
[----:B------:R-:W-:-:S05]  /*3640*/  @P1 IMAD.MOV R26, RZ, RZ, R28 ;  /* 0x000000ffff1a1224 */ /* 0x000fca00078e021c */
[----:B------:R-:W-:-:S13]  /*3650*/  ISETP.NE.AND P1, PT, R26, RZ, PT ;  /* 0x000000ff1a00720c */ /* 0x000fda0003f25270 */
[----:B0-----:R-:W-:Y:S05]  /*3660*/  @!P1 BRA `(.L_x_156) ;  /* 0x0000000000289947 */ /* 0x001fea0003800000 */
        /* <DEDUP_REMOVED lines=10> */
.L_x_156:
[----:B------:R-:W-:Y:S05]  /*3710*/  BSYNC.RECONVERGENT B2 ;  /* 0x0000000000027941 */ /* 0x000fea0003800200 */
.L_x_155:
        /* <DEDUP_REMOVED lines=8> */
[C---:B------:R-:W-:Y:S02]  /*37a0*/  IMAD R25, R20.reuse, -0x36f0255e, RZ ;  /* 0xc90fdaa214197824 */ /* 0x040fe400078e02ff */
        /* <DEDUP_REMOVED lines=27> */
.L_x_150:
[----:B------:R-:W-:Y:S02]  /*3960*/  IMAD.MOV.U32 R45, RZ, RZ, 0x0 ;  /* 0x00000000ff2d7424 */ /* 0x000fe400078e00ff */
[----:B------:R-:W-:Y:S02]  /*3970*/  IMAD.MOV.U32 R39, RZ, RZ, R21 ;  /* 0x000000ffff277224 */ /* 0x000fe400078e0015 */
[----:B------:R-:W-:Y:S01]  /*3980*/  IMAD.MOV.U32 R23, RZ, RZ, R43 ;  /* 0x000000ffff177224 */ /* 0x000fe200078e002b */
[----:B------:R-:W-:Y:S06]  /*3990*/  RET.REL.NODEC R44 `(_Z20langevin_step_kernelPKdS0_S0_S0_PdS1_S1_iddddP17curandStateXORWOW) ;  /* 0xffffffc42c987950 */ /* 0x000fec0003c3ffff */
.L_x_157:
        /* <DEDUP_REMOVED lines=14> */
.L_x_163:


//--------------------- .nv.global.init           --------------------------
	.section	.nv.global.init,"aw",@progbits
	.align	16
.nv.global.init:
	.type		__cudart_sin_cos_coeffs,@object
	.size		__cudart_sin_cos_coeffs,(__cudart_i2opi_d - __cudart_sin_cos_coeffs)
__cudart_sin_cos_coeffs:
        /*0000*/ 	.byte	0x46, 0xd2, 0xb0, 0x2c, 0xf1, 0xe5, 0x5a, 0xbe, 0x92, 0xe3, 0xac, 0x69, 0xe3, 0x1d, 0xc7, 0x3e
        /*0010*/ 	.byte	0xa1, 0x62, 0xdb, 0x19, 0xa0, 0x01, 0x2a, 0xbf, 0x18, 0x08, 0x11, 0x11, 0x11, 0x11, 0x81, 0x3f
        /*0020*/ 	.byte	0x54, 0x55, 0x55, 0x55, 0x55, 0x55, 0xc5, 0xbf, 0x00, 0x00, 0x00, 0x00, 0x00, 0x00, 0x00, 0x00
        /*0030*/ 	.byte	0x00, 0x00, 0x00, 0x00, 0x00, 0x00, 0x00, 0x00, 0x64, 0x81, 0xfd, 0x20, 0x83, 0xff, 0xa8, 0xbd
        /*0040*/ 	.byte	0x28, 0x85, 0xef, 0xc1, 0xa7, 0xee, 0x21, 0x3e, 0xd9, 0xe6, 0x06, 0x8e, 0x4f, 0x7e, 0x92, 0xbe
        /*0050*/ 	.byte	0xe9, 0xbc, 0xdd, 0x19, 0xa0, 0x01, 0xfa, 0x3e, 0x47, 0x5d, 0xc1, 0x16, 0x6c, 0xc1, 0x56, 0xbf
        /*0060*/ 	.byte	0x51, 0x55, 0x55, 0x55, 0x55, 0x55, 0xa5, 0x3f, 0x00, 0x00, 0x00, 0x00, 0x00, 0x00, 0xe0, 0xbf
        /*0070*/ 	.byte	0x00, 0x00, 0x00, 0x00, 0x00, 0x00, 0xf0, 0x3f, 0x00, 0x00, 0x00, 0x00, 0x00, 0x00, 0x00, 0x00
	.type		__cudart_i2opi_d,@object
	.size		__cudart_i2opi_d,(mrg32k3aM1SubSeq - __cudart_i2opi_d)
__cudart_i2opi_d:
        /* <DEDUP_REMOVED lines=9> */
	.type		mrg32k3aM1SubSeq,@object
	.size		mrg32k3aM1SubSeq,(mrg32k3aM2SubSeq - mrg32k3aM1SubSeq)
mrg32k3aM1SubSeq:
        /* <DEDUP_REMOVED lines=126> */
	.type		mrg32k3aM2SubSeq,@object
	.size		mrg32k3aM2SubSeq,(mrg32k3aM1 - mrg32k3aM2SubSeq)
mrg32k3aM2SubSeq:
        /* <DEDUP_REMOVED lines=126> */
	.type		mrg32k3aM1,@object
	.size		mrg32k3aM1,(mrg32k3aM1Seq - mrg32k3aM1)
mrg32k3aM1:
        /* <DEDUP_REMOVED lines=144> */
	.type		mrg32k3aM1Seq,@object
	.size		mrg32k3aM1Seq,(mrg32k3aM2 - mrg32k3aM1Seq)
mrg32k3aM1Seq:
        /* <DEDUP_REMOVED lines=144> */
	.type		mrg32k3aM2,@object
	.size		mrg32k3aM2,(mrg32k3aM2Seq - mrg32k3aM2)
mrg32k3aM2:
        /* <DEDUP_REMOVED lines=144> */
	.type		mrg32k3aM2Seq,@object
	.size		mrg32k3aM2Seq,(precalc_xorwow_matrix - mrg32k3aM2Seq)
mrg32k3aM2Seq:
        /* <DEDUP_REMOVED lines=144> */
	.type		precalc_xorwow_matrix,@object
	.size		precalc_xorwow_matrix,(precalc_xorwow_offset_matrix - precalc_xorwow_matrix)
precalc_xorwow_matrix:
        /* <DEDUP_REMOVED lines=6400> */
	.type		precalc_xorwow_offset_matrix,@object
	.size		precalc_xorwow_offset_matrix,(.L_1 - precalc_xorwow_offset_matrix)
precalc_xorwow_offset_matrix:
        /* <DEDUP_REMOVED lines=6400> */
.L_1:


//--------------------- .nv.shared._Z26calculate_coherence_kernelPKdiPdS1_ --------------------------
	.section	.nv.shared._Z26calculate_coherence_kernelPKdiPdS1_,"aw",@nobits
	.sectionflags	@""
	.align	16
	.zero		1024


//--------------------- .nv.shared.reserved.0     --------------------------
	.section	.nv.shared.reserved.0,"aw",@nobits
	.weak		__nv_reservedSMEM_offset_0_alias
	.size		__nv_reservedSMEM_offset_0_alias, 0, 64
	.other		__nv_reservedSMEM_offset_0_alias,@"STO_CUDA_RESERVED_SHARED STV_DEFAULT"
__nv_reservedSMEM_offset_0_alias:
	.zero		0
	.zero		64


//--------------------- .nv.shared._Z23calculate_energy_kernelPKdS0_S0_idPd --------------------------
	.section	.nv.shared._Z23calculate_energy_kernelPKdS0_S0_idPd,"aw",@nobits
	.sectionflags	@""
	.align	16
	.zero		1024


//--------------------- .nv.shared._Z24calculate_entropy_kernelPKdidPd --------------------------
	.section	.nv.shared._Z24calculate_entropy_kernelPKdidPd,"aw",@nobits
	.sectionflags	@""
	.align	16
	.zero		1024


//--------------------- .nv.shared._Z15init_rng_kernelP17curandStateXORWOWyi --------------------------
	.section	.nv.shared._Z15init_rng_kernelP17curandStateXORWOWyi,"aw",@nobits
	.sectionflags	@""
	.align	16
	.zero		1024


//--------------------- .nv.shared._Z20langevin_step_kernelPKdS0_S0_S0_PdS1_S1_iddddP17curandStateXORWOW --------------------------
	.section	.nv.shared._Z20langevin_step_kernelPKdS0_S0_S0_PdS1_S1_iddddP17curandStateXORWOW,"aw",@nobits
	.sectionflags	@""
	.align	16
	.zero		1024


//--------------------- .nv.constant0._Z26calculate_coherence_kernelPKdiPdS1_ --------------------------
	.section	.nv.constant0._Z26calculate_coherence_kernelPKdiPdS1_,"a",@progbits
	.sectionflags	@""
	.align	4
.nv.constant0._Z26calculate_coherence_kernelPKdiPdS1_:
	.zero		928


//--------------------- .nv.constant0._Z23calculate_energy_kernelPKdS0_S0_idPd --------------------------
	.section	.nv.constant0._Z23calculate_energy_kernelPKdS0_S0_idPd,"a",@progbits
	.sectionflags	@""
	.align	4
.nv.constant0._Z23calculate_energy_kernelPKdS0_S0_idPd:
	.zero		944


//--------------------- .nv.constant0._Z24calculate_entropy_kernelPKdidPd --------------------------
	.section	.nv.constant0._Z24calculate_entropy_kernelPKdidPd,"a",@progbits
	.sectionflags	@""
	.align	4
.nv.constant0._Z24calculate_entropy_kernelPKdidPd:
	.zero		928


//--------------------- .nv.constant0._Z15init_rng_kernelP17curandStateXORWOWyi --------------------------
	.section	.nv.constant0._Z15init_rng_kernelP17curandStateXORWOWyi,"a",@progbits
	.sectionflags	@""
	.align	4
.nv.constant0._Z15init_rng_kernelP17curandStateXORWOWyi:
	.zero		916


//--------------------- .nv.constant0._Z20langevin_step_kernelPKdS0_S0_S0_PdS1_S1_iddddP17curandStateXORWOW --------------------------
	.section	.nv.constant0._Z20langevin_step_kernelPKdS0_S0_S0_PdS1_S1_iddddP17curandStateXORWOW,"a",@progbits
	.sectionflags	@""
	.align	4
.nv.constant0._Z20langevin_step_kernelPKdS0_S0_S0_PdS1_S1_iddddP17curandStateXORWOW:
	.zero		1000


//--------------------- SYMBOLS --------------------------

	.type		.nv.reservedSmem.offset0,@object
	.size		.nv.reservedSmem.offset0,0x4
	.type		.nv.reservedSmem.cap,@object
	.size		.nv.reservedSmem.cap,0x4
